//
// Generated by NVIDIA NVVM Compiler
//
// Compiler Build ID: CL-36424714
// Cuda compilation tools, release 13.0, V13.0.88
// Based on NVVM 20.0.0
//

.version 9.0
.target sm_100
.address_size 64

.global .align 1 .b8 _ZN40_INTERNAL_9899dc3e_4_k_cu_2997c65e_977184cuda3std3__45__cpo5beginE[1];
.global .align 1 .b8 _ZN40_INTERNAL_9899dc3e_4_k_cu_2997c65e_977184cuda3std3__45__cpo3endE[1];
.global .align 1 .b8 _ZN40_INTERNAL_9899dc3e_4_k_cu_2997c65e_977184cuda3std3__45__cpo6cbeginE[1];
.global .align 1 .b8 _ZN40_INTERNAL_9899dc3e_4_k_cu_2997c65e_977184cuda3std3__45__cpo4cendE[1];
.global .align 1 .b8 _ZN40_INTERNAL_9899dc3e_4_k_cu_2997c65e_977184cuda3std3__45__cpo6rbeginE[1];
.global .align 1 .b8 _ZN40_INTERNAL_9899dc3e_4_k_cu_2997c65e_977184cuda3std3__45__cpo4rendE[1];
.global .align 1 .b8 _ZN40_INTERNAL_9899dc3e_4_k_cu_2997c65e_977184cuda3std3__45__cpo7crbeginE[1];
.global .align 1 .b8 _ZN40_INTERNAL_9899dc3e_4_k_cu_2997c65e_977184cuda3std3__45__cpo5crendE[1];
.global .align 1 .b8 _ZN40_INTERNAL_9899dc3e_4_k_cu_2997c65e_977184cuda3std3__442_GLOBAL__N__9899dc3e_4_k_cu_2997c65e_977186ignoreE[1];
.global .align 1 .b8 _ZN40_INTERNAL_9899dc3e_4_k_cu_2997c65e_977184cuda3std3__419piecewise_constructE[1];
.global .align 1 .b8 _ZN40_INTERNAL_9899dc3e_4_k_cu_2997c65e_977184cuda3std3__48in_placeE[1];
.global .align 1 .b8 _ZN40_INTERNAL_9899dc3e_4_k_cu_2997c65e_977184cuda3std3__420unreachable_sentinelE[1];
.global .align 1 .b8 _ZN40_INTERNAL_9899dc3e_4_k_cu_2997c65e_977184cuda3std3__47nulloptE[1];
.global .align 1 .b8 _ZN40_INTERNAL_9899dc3e_4_k_cu_2997c65e_977184cuda3std3__48unexpectE[1];
.global .align 1 .b8 _ZN40_INTERNAL_9899dc3e_4_k_cu_2997c65e_977184cuda3std6ranges3__45__cpo4swapE[1];
.global .align 1 .b8 _ZN40_INTERNAL_9899dc3e_4_k_cu_2997c65e_977184cuda3std6ranges3__45__cpo9iter_moveE[1];
.global .align 1 .b8 _ZN40_INTERNAL_9899dc3e_4_k_cu_2997c65e_977184cuda3std6ranges3__45__cpo5beginE[1];
.global .align 1 .b8 _ZN40_INTERNAL_9899dc3e_4_k_cu_2997c65e_977184cuda3std6ranges3__45__cpo3endE[1];
.global .align 1 .b8 _ZN40_INTERNAL_9899dc3e_4_k_cu_2997c65e_977184cuda3std6ranges3__45__cpo6cbeginE[1];
.global .align 1 .b8 _ZN40_INTERNAL_9899dc3e_4_k_cu_2997c65e_977184cuda3std6ranges3__45__cpo4cendE[1];
.global .align 1 .b8 _ZN40_INTERNAL_9899dc3e_4_k_cu_2997c65e_977184cuda3std6ranges3__45__cpo7advanceE[1];
.global .align 1 .b8 _ZN40_INTERNAL_9899dc3e_4_k_cu_2997c65e_977184cuda3std6ranges3__45__cpo9iter_swapE[1];
.global .align 1 .b8 _ZN40_INTERNAL_9899dc3e_4_k_cu_2997c65e_977184cuda3std6ranges3__45__cpo4nextE[1];
.global .align 1 .b8 _ZN40_INTERNAL_9899dc3e_4_k_cu_2997c65e_977184cuda3std6ranges3__45__cpo4prevE[1];
.global .align 1 .b8 _ZN40_INTERNAL_9899dc3e_4_k_cu_2997c65e_977184cuda3std6ranges3__45__cpo4dataE[1];
.global .align 1 .b8 _ZN40_INTERNAL_9899dc3e_4_k_cu_2997c65e_977184cuda3std6ranges3__45__cpo5cdataE[1];
.global .align 1 .b8 _ZN40_INTERNAL_9899dc3e_4_k_cu_2997c65e_977184cuda3std6ranges3__45__cpo4sizeE[1];
.global .align 1 .b8 _ZN40_INTERNAL_9899dc3e_4_k_cu_2997c65e_977184cuda3std6ranges3__45__cpo5ssizeE[1];
.global .align 1 .b8 _ZN40_INTERNAL_9899dc3e_4_k_cu_2997c65e_977184cuda3std6ranges3__45__cpo8distanceE[1];
.global .align 1 .b8 _ZN40_INTERNAL_9899dc3e_4_k_cu_2997c65e_977186thrust24THRUST_300001_SM_1000_NS8cuda_cub3parE[1];
.global .align 1 .b8 _ZN40_INTERNAL_9899dc3e_4_k_cu_2997c65e_977186thrust24THRUST_300001_SM_1000_NS8cuda_cub10par_nosyncE[1];
.global .align 1 .b8 _ZN40_INTERNAL_9899dc3e_4_k_cu_2997c65e_977186thrust24THRUST_300001_SM_1000_NS6system6detail10sequential3seqE[1];
.global .align 1 .b8 _ZN40_INTERNAL_9899dc3e_4_k_cu_2997c65e_977186thrust24THRUST_300001_SM_1000_NS12placeholders2_1E[1];
.global .align 1 .b8 _ZN40_INTERNAL_9899dc3e_4_k_cu_2997c65e_977186thrust24THRUST_300001_SM_1000_NS12placeholders2_2E[1];
.global .align 1 .b8 _ZN40_INTERNAL_9899dc3e_4_k_cu_2997c65e_977186thrust24THRUST_300001_SM_1000_NS12placeholders2_3E[1];
.global .align 1 .b8 _ZN40_INTERNAL_9899dc3e_4_k_cu_2997c65e_977186thrust24THRUST_300001_SM_1000_NS12placeholders2_4E[1];
.global .align 1 .b8 _ZN40_INTERNAL_9899dc3e_4_k_cu_2997c65e_977186thrust24THRUST_300001_SM_1000_NS12placeholders2_5E[1];
.global .align 1 .b8 _ZN40_INTERNAL_9899dc3e_4_k_cu_2997c65e_977186thrust24THRUST_300001_SM_1000_NS12placeholders2_6E[1];
.global .align 1 .b8 _ZN40_INTERNAL_9899dc3e_4_k_cu_2997c65e_977186thrust24THRUST_300001_SM_1000_NS12placeholders2_7E[1];
.global .align 1 .b8 _ZN40_INTERNAL_9899dc3e_4_k_cu_2997c65e_977186thrust24THRUST_300001_SM_1000_NS12placeholders2_8E[1];
.global .align 1 .b8 _ZN40_INTERNAL_9899dc3e_4_k_cu_2997c65e_977186thrust24THRUST_300001_SM_1000_NS12placeholders2_9E[1];
.global .align 1 .b8 _ZN40_INTERNAL_9899dc3e_4_k_cu_2997c65e_977186thrust24THRUST_300001_SM_1000_NS12placeholders3_10E[1];
.global .align 1 .b8 _ZN40_INTERNAL_9899dc3e_4_k_cu_2997c65e_977186thrust24THRUST_300001_SM_1000_NS3seqE[1];
.extern .shared .align 16 .b8 shared[];

.entry _Z9MergeSort11KernelArrayIiES0_i(
	.param .align 8 .b8 _Z9MergeSort11KernelArrayIiES0_i_param_0[16],
	.param .align 8 .b8 _Z9MergeSort11KernelArrayIiES0_i_param_1[16],
	.param .u32 _Z9MergeSort11KernelArrayIiES0_i_param_2
)
.maxntid 1024
{
	.reg .pred 	%p<27>;
	.reg .b16 	%rs<5>;
	.reg .b32 	%r<144>;
	.reg .b64 	%rd<19>;

	ld.param.u64 	%rd6, [_Z9MergeSort11KernelArrayIiES0_i_param_1];
	ld.param.u64 	%rd7, [_Z9MergeSort11KernelArrayIiES0_i_param_0];
	ld.param.u32 	%r67, [_Z9MergeSort11KernelArrayIiES0_i_param_2];
	cvta.to.global.u64 	%rd8, %rd7;
	mov.u32 	%r1, %tid.x;
	mul.wide.u32 	%rd9, %r1, 4;
	add.s64 	%rd1, %rd8, %rd9;
	ld.global.u32 	%r73, [%rd1];
	shl.b32 	%r74, %r1, 2;
	mov.u32 	%r75, shared;
	add.s32 	%r2, %r75, %r74;
	st.shared.u32 	[%r2], %r73;
	bar.sync 	0;
	setp.lt.s32 	%p1, %r67, 2;
	@%p1 bra 	$L__BB0_27;
	cvta.to.global.u64 	%rd2, %rd6;
	shl.b32 	%r77, %r1, 1;
	add.s32 	%r3, %r77, 2;
	mov.b32 	%r123, 1;
$L__BB0_2:
	shl.b32 	%r5, %r123, 1;
	mul.lo.s32 	%r127, %r5, %r1;
	add.s32 	%r126, %r127, %r123;
	setp.gt.s32 	%p2, %r126, %r67;
	@%p2 bra 	$L__BB0_26;
	add.s32 	%r79, %r5, -1;
	not.b32 	%r80, %r5;
	and.b32  	%r81, %r80, %r79;
	popc.b32 	%r82, %r81;
	shr.u32 	%r8, %r67, %r82;
	mul.lo.s32 	%r125, %r3, %r123;
	add.s32 	%r10, %r126, -1;
	mov.b32 	%r124, 0;
$L__BB0_4:
	mov.u32 	%r143, %r127;
	setp.ge.u32 	%p3, %r1, %r8;
	min.s32 	%r15, %r67, %r125;
	add.s32 	%r127, %r143, %r5;
	min.s32 	%r17, %r127, %r67;
	@%p3 bra 	$L__BB0_25;
	setp.ge.s32 	%p4, %r143, %r126;
	setp.ge.s32 	%p5, %r126, %r17;
	or.pred  	%p6, %p4, %p5;
	mov.u32 	%r128, %r143;
	mov.u32 	%r129, %r126;
	mov.u32 	%r130, %r143;
	@%p6 bra 	$L__BB0_6;
	bra.uni 	$L__BB0_18;
$L__BB0_6:
	setp.le.s32 	%p11, %r126, %r128;
	mov.u32 	%r133, %r130;
	@%p11 bra 	$L__BB0_13;
	sub.s32 	%r89, %r126, %r128;
	and.b32  	%r21, %r89, 3;
	setp.eq.s32 	%p12, %r21, 0;
	mov.u32 	%r133, %r130;
	mov.u32 	%r132, %r128;
	@%p12 bra 	$L__BB0_11;
	shl.b32 	%r90, %r128, 2;
	add.s32 	%r22, %r75, %r90;
	ld.shared.u32 	%r92, [%r22];
	mul.wide.s32 	%rd11, %r130, 4;
	add.s64 	%rd3, %rd2, %rd11;
	st.global.u32 	[%rd3], %r92;
	add.s32 	%r132, %r128, 1;
	add.s32 	%r133, %r130, 1;
	setp.eq.s32 	%p13, %r21, 1;
	@%p13 bra 	$L__BB0_11;
	ld.shared.u32 	%r93, [%r22+4];
	st.global.u32 	[%rd3+4], %r93;
	add.s32 	%r132, %r128, 2;
	add.s32 	%r133, %r130, 2;
	setp.eq.s32 	%p14, %r21, 2;
	@%p14 bra 	$L__BB0_11;
	ld.shared.u32 	%r94, [%r22+8];
	st.global.u32 	[%rd3+8], %r94;
	add.s32 	%r132, %r128, 3;
	add.s32 	%r133, %r130, 3;
$L__BB0_11:
	mad.lo.s32 	%r95, %r5, %r124, %r10;
	sub.s32 	%r96, %r95, %r128;
	setp.lt.u32 	%p15, %r96, 3;
	@%p15 bra 	$L__BB0_13;
$L__BB0_12:
	shl.b32 	%r97, %r132, 2;
	add.s32 	%r99, %r75, %r97;
	ld.shared.u32 	%r100, [%r99];
	mul.wide.s32 	%rd12, %r133, 4;
	add.s64 	%rd13, %rd2, %rd12;
	st.global.u32 	[%rd13], %r100;
	ld.shared.u32 	%r101, [%r99+4];
	st.global.u32 	[%rd13+4], %r101;
	ld.shared.u32 	%r102, [%r99+8];
	st.global.u32 	[%rd13+8], %r102;
	ld.shared.u32 	%r103, [%r99+12];
	st.global.u32 	[%rd13+12], %r103;
	add.s32 	%r132, %r132, 4;
	add.s32 	%r133, %r133, 4;
	setp.lt.s32 	%p16, %r132, %r126;
	@%p16 bra 	$L__BB0_12;
$L__BB0_13:
	setp.ge.s32 	%p17, %r129, %r17;
	@%p17 bra 	$L__BB0_23;
	sub.s32 	%r104, %r15, %r129;
	and.b32  	%r43, %r104, 3;
	setp.eq.s32 	%p18, %r43, 0;
	mov.u32 	%r137, %r133;
	mov.u32 	%r138, %r129;
	@%p18 bra 	$L__BB0_22;
	shl.b32 	%r105, %r129, 2;
	add.s32 	%r44, %r75, %r105;
	ld.shared.u32 	%r107, [%r44];
	mul.wide.s32 	%rd14, %r133, 4;
	add.s64 	%rd5, %rd2, %rd14;
	st.global.u32 	[%rd5], %r107;
	add.s32 	%r138, %r129, 1;
	add.s32 	%r137, %r133, 1;
	setp.eq.s32 	%p19, %r43, 1;
	@%p19 bra 	$L__BB0_22;
	ld.shared.u32 	%r108, [%r44+4];
	st.global.u32 	[%rd5+4], %r108;
	add.s32 	%r138, %r129, 2;
	add.s32 	%r137, %r133, 2;
	setp.eq.s32 	%p20, %r43, 2;
	@%p20 bra 	$L__BB0_22;
	ld.shared.u32 	%r109, [%r44+8];
	st.global.u32 	[%rd5+8], %r109;
	add.s32 	%r138, %r129, 3;
	add.s32 	%r137, %r133, 3;
	bra.uni 	$L__BB0_22;
$L__BB0_18:
	mul.wide.s32 	%rd10, %r130, 4;
	add.s64 	%rd4, %rd2, %rd10;
	shl.b32 	%r83, %r128, 2;
	add.s32 	%r85, %r75, %r83;
	ld.shared.u32 	%r35, [%r85];
	shl.b32 	%r86, %r129, 2;
	add.s32 	%r87, %r75, %r86;
	ld.shared.u32 	%r36, [%r87];
	setp.gt.s32 	%p7, %r35, %r36;
	@%p7 bra 	$L__BB0_20;
	st.global.u32 	[%rd4], %r35;
	add.s32 	%r128, %r128, 1;
	bra.uni 	$L__BB0_21;
$L__BB0_20:
	st.global.u32 	[%rd4], %r36;
	add.s32 	%r129, %r129, 1;
$L__BB0_21:
	add.s32 	%r130, %r130, 1;
	setp.lt.s32 	%p8, %r128, %r126;
	setp.lt.s32 	%p9, %r129, %r17;
	and.pred  	%p10, %p8, %p9;
	@%p10 bra 	$L__BB0_18;
	bra.uni 	$L__BB0_6;
$L__BB0_22:
	sub.s32 	%r110, %r129, %r15;
	setp.gt.u32 	%p21, %r110, -4;
	@%p21 bra 	$L__BB0_23;
	bra.uni 	$L__BB0_28;
$L__BB0_23:
	setp.ge.s32 	%p23, %r143, %r17;
	@%p23 bra 	$L__BB0_25;
$L__BB0_24:
	mul.wide.s32 	%rd17, %r143, 4;
	add.s64 	%rd18, %rd2, %rd17;
	ld.global.u32 	%r118, [%rd18];
	shl.b32 	%r119, %r143, 2;
	add.s32 	%r121, %r75, %r119;
	st.shared.u32 	[%r121], %r118;
	add.s32 	%r143, %r143, 1;
	setp.lt.s32 	%p24, %r143, %r17;
	@%p24 bra 	$L__BB0_24;
$L__BB0_25:
	add.s32 	%r126, %r127, %r123;
	setp.le.s32 	%p25, %r126, %r67;
	add.s32 	%r125, %r126, %r123;
	add.s32 	%r124, %r124, 1;
	@%p25 bra 	$L__BB0_4;
$L__BB0_26:
	bar.sync 	0;
	setp.lt.s32 	%p26, %r5, %r67;
	mov.u32 	%r123, %r5;
	@%p26 bra 	$L__BB0_2;
$L__BB0_27:
	ld.shared.u32 	%r122, [%r2];
	st.global.u32 	[%rd1], %r122;
	ret;
$L__BB0_28:
	shl.b32 	%r111, %r138, 2;
	add.s32 	%r113, %r75, %r111;
	ld.shared.u32 	%r114, [%r113];
	mul.wide.s32 	%rd15, %r137, 4;
	add.s64 	%rd16, %rd2, %rd15;
	st.global.u32 	[%rd16], %r114;
	ld.shared.u32 	%r115, [%r113+4];
	st.global.u32 	[%rd16+4], %r115;
	ld.shared.u32 	%r116, [%r113+8];
	st.global.u32 	[%rd16+8], %r116;
	ld.shared.u32 	%r117, [%r113+12];
	st.global.u32 	[%rd16+12], %r117;
	add.s32 	%r138, %r138, 4;
	add.s32 	%r137, %r137, 4;
	setp.eq.s32 	%p22, %r138, %r15;
	@%p22 bra 	$L__BB0_23;
	bra.uni 	$L__BB0_28;

}
	// .globl	_ZN3cub18CUB_300001_SM_10006detail11EmptyKernelIvEEvv
.visible .entry _ZN3cub18CUB_300001_SM_10006detail11EmptyKernelIvEEvv()
{


	ret;

}


// ===== COMPILED SASS (sm_100) =====

	.target	sm_100

	.elftype	@"ET_EXEC"


//--------------------- .note.nv.tkinfo           --------------------------
	.section	.note.nv.tkinfo,"",@"SHT_NOTE"
	.sectionflags	@"SHF_NOTE_NV_TKINFO"
	.tkinfo
        /*0018*/ 	.word	0x00000002
        /*0030*/ 	.string	""
        /*0030*/ 	.string	"ptxas"
        /*0030*/ 	.string	"Cuda compilation tools, release 13.0, V13.0.88"
        /*0030*/ 	.string	"Build cuda_13.0.r13.0/compiler.36424714_0"
        /*0030*/ 	.string	"-arch sm_100 -m 64 "



//--------------------- .note.nv.cuinfo           --------------------------
	.section	.note.nv.cuinfo,"",@"SHT_NOTE"
	.sectionflags	@"SHF_NOTE_NV_CUINFO"
        /*0018*/ 	.short	0x0002
        /*001a*/ 	.short	0x0064
        /*001c*/ 	.short	0x0082
	.zero		2


//--------------------- .nv.info                  --------------------------
	.section	.nv.info,"",@"SHT_CUDA_INFO"
	.align	4


	//----- nvinfo : EIATTR_REGCOUNT
	.align		4
        /*0000*/ 	.byte	0x04, 0x2f
        /*0002*/ 	.short	(.L_44 - .L_43)
	.align		4
.L_43:
        /*0004*/ 	.word	index@(_Z9MergeSort11KernelArrayIiES0_i)
        /*0008*/ 	.word	0x00000020


	//----- nvinfo : EIATTR_FRAME_SIZE
	.align		4
.L_44:
        /*000c*/ 	.byte	0x04, 0x11
        /*000e*/ 	.short	(.L_46 - .L_45)
	.align		4
.L_45:
        /*0010*/ 	.word	index@(_Z9MergeSort11KernelArrayIiES0_i)
        /*0014*/ 	.word	0x00000000


	//----- nvinfo : EIATTR_REGCOUNT
	.align		4
.L_46:
        /*0018*/ 	.byte	0x04, 0x2f
        /*001a*/ 	.short	(.L_48 - .L_47)
	.align		4
.L_47:
        /*001c*/ 	.word	index@(_ZN3cub18CUB_300001_SM_10006detail11EmptyKernelIvEEvv)
        /*0020*/ 	.word	0x00000004


	//----- nvinfo : EIATTR_FRAME_SIZE
	.align		4
.L_48:
        /*0024*/ 	.byte	0x04, 0x11
        /*0026*/ 	.short	(.L_50 - .L_49)
	.align		4
.L_49:
        /*0028*/ 	.word	index@(_ZN3cub18CUB_300001_SM_10006detail11EmptyKernelIvEEvv)
        /*002c*/ 	.word	0x00000000


	//----- nvinfo : EIATTR_MIN_STACK_SIZE
	.align		4
.L_50:
        /*0030*/ 	.byte	0x04, 0x12
        /*0032*/ 	.short	(.L_52 - .L_51)
	.align		4
.L_51:
        /*0034*/ 	.word	index@(_Z9MergeSort11KernelArrayIiES0_i)
        /*0038*/ 	.word	0x00000000


	//----- nvinfo : EIATTR_MIN_STACK_SIZE
	.align		4
.L_52:
        /*003c*/ 	.byte	0x04, 0x12
        /*003e*/ 	.short	(.L_54 - .L_53)
	.align		4
.L_53:
        /*0040*/ 	.word	index@(_ZN3cub18CUB_300001_SM_10006detail11EmptyKernelIvEEvv)
        /*0044*/ 	.word	0x00000000
.L_54:


//--------------------- .nv.compat                --------------------------
	.section	.nv.compat,"",@"SHT_CUDA_COMPAT_INFO"
	.align	4
        /*0000*/ 	.byte	0x02, 0x09, 0x00, 0x00, 0x02, 0x02, 0x01, 0x00, 0x02, 0x05, 0x05, 0x00, 0x03, 0x07, 0x01, 0x01
        /*0010*/ 	.byte	0x02, 0x03, 0x00, 0x00, 0x02, 0x06, 0x01, 0x00, 0x04, 0x0b, 0x08, 0x00, 0x09, 0x00, 0x00, 0x00
        /*0020*/ 	.byte	0x00, 0x00, 0x00, 0x00


//--------------------- .nv.info._ZN3cub18CUB_300001_SM_10006detail11EmptyKernelIvEEvv --------------------------
	.section	.nv.info._ZN3cub18CUB_300001_SM_10006detail11EmptyKernelIvEEvv,"",@"SHT_CUDA_INFO"
	.sectionflags	@""
	.align	4


	//----- nvinfo : EIATTR_CUDA_API_VERSION
	.align		4
        /*0000*/ 	.byte	0x04, 0x37
        /*0002*/ 	.short	(.L_56 - .L_55)
.L_55:
        /*0004*/ 	.word	0x00000082


	//----- nvinfo : EIATTR_SPARSE_MMA_MASK
	.align		4
.L_56:
        /*0008*/ 	.byte	0x03, 0x50
        /*000a*/ 	.short	0x0000


	//----- nvinfo : EIATTR_MAXREG_COUNT
	.align		4
        /*000c*/ 	.byte	0x03, 0x1b
        /*000e*/ 	.short	0x00ff


	//----- nvinfo : EIATTR_MERCURY_ISA_VERSION
	.align		4
        /*0010*/ 	.byte	0x03, 0x5f
        /*0012*/ 	.short	0x0101


	//----- nvinfo : EIATTR_VRC_CTA_INIT_COUNT
	.align		4
        /*0014*/ 	.byte	0x02, 0x4a
	.zero		1
	.zero		1


	//----- nvinfo : EIATTR_EXIT_INSTR_OFFSETS
	.align		4
        /*0018*/ 	.byte	0x04, 0x1c
        /*001a*/ 	.short	(.L_58 - .L_57)


	//   ....[0]....
.L_57:
        /*001c*/ 	.word	0x00000010


	//----- nvinfo : EIATTR_SW_WAR
	.align		4
.L_58:
        /*0020*/ 	.byte	0x04, 0x36
        /*0022*/ 	.short	(.L_60 - .L_59)
.L_59:
        /*0024*/ 	.word	0x00000008
.L_60:


//--------------------- .nv.info._Z9MergeSort11KernelArrayIiES0_i --------------------------
	.section	.nv.info._Z9MergeSort11KernelArrayIiES0_i,"",@"SHT_CUDA_INFO"
	.sectionflags	@""
	.align	4


	//----- nvinfo : EIATTR_CUDA_API_VERSION
	.align		4
        /*0000*/ 	.byte	0x04, 0x37
        /*0002*/ 	.short	(.L_62 - .L_61)
.L_61:
        /*0004*/ 	.word	0x00000082


	//----- nvinfo : EIATTR_KPARAM_INFO
	.align		4
.L_62:
        /*0008*/ 	.byte	0x04, 0x17
        /*000a*/ 	.short	(.L_64 - .L_63)
.L_63:
        /*000c*/ 	.word	0x00000000
        /*0010*/ 	.short	0x0002
        /*0012*/ 	.short	0x0020
        /*0014*/ 	.byte	0x00, 0xf0, 0x11, 0x00


	//----- nvinfo : EIATTR_KPARAM_INFO
	.align		4
.L_64:
        /*0018*/ 	.byte	0x04, 0x17
        /*001a*/ 	.short	(.L_66 - .L_65)
.L_65:
        /*001c*/ 	.word	0x00000000
        /*0020*/ 	.short	0x0001
        /*0022*/ 	.short	0x0010
        /*0024*/ 	.byte	0x00, 0xf0, 0x41, 0x00


	//----- nvinfo : EIATTR_KPARAM_INFO
	.align		4
.L_66:
        /*0028*/ 	.byte	0x04, 0x17
        /*002a*/ 	.short	(.L_68 - .L_67)
.L_67:
        /*002c*/ 	.word	0x00000000
        /*0030*/ 	.short	0x0000
        /*0032*/ 	.short	0x0000
        /*0034*/ 	.byte	0x00, 0xf0, 0x41, 0x00


	//----- nvinfo : EIATTR_SPARSE_MMA_MASK
	.align		4
.L_68:
        /*0038*/ 	.byte	0x03, 0x50
        /*003a*/ 	.short	0x0000


	//----- nvinfo : EIATTR_MAXREG_COUNT
	.align		4
        /*003c*/ 	.byte	0x03, 0x1b
        /*003e*/ 	.short	0x0040


	//----- nvinfo : EIATTR_NUM_BARRIERS
	.align		4
        /*0040*/ 	.byte	0x02, 0x4c
        /*0042*/ 	.byte	0x01
	.zero		1


	//----- nvinfo : EIATTR_MERCURY_ISA_VERSION
	.align		4
        /*0044*/ 	.byte	0x03, 0x5f
        /*0046*/ 	.short	0x0101


	//----- nvinfo : EIATTR_VRC_CTA_INIT_COUNT
	.align		4
        /*0048*/ 	.byte	0x02, 0x4a
	.zero		1
	.zero		1


	//----- nvinfo : EIATTR_EXIT_INSTR_OFFSETS
	.align		4
        /*004c*/ 	.byte	0x04, 0x1c
        /*004e*/ 	.short	(.L_70 - .L_69)


	//   ....[0]....
.L_69:
        /*0050*/ 	.word	0x000018c0


	//----- nvinfo : EIATTR_MAX_THREADS
	.align		4
.L_70:
        /*0054*/ 	.byte	0x04, 0x05
        /*0056*/ 	.short	(.L_72 - .L_71)
.L_71:
        /*0058*/ 	.word	0x00000400
        /*005c*/ 	.word	0x00000001
        /*0060*/ 	.word	0x00000001


	//----- nvinfo : EIATTR_CRS_STACK_SIZE
	.align		4
.L_72:
        /*0064*/ 	.byte	0x04, 0x1e
        /*0066*/ 	.short	(.L_74 - .L_73)
.L_73:
        /*0068*/ 	.word	0x00000000


	//----- nvinfo : EIATTR_CBANK_PARAM_SIZE
	.align		4
.L_74:
        /*006c*/ 	.byte	0x03, 0x19
        /*006e*/ 	.short	0x0024


	//----- nvinfo : EIATTR_PARAM_CBANK
	.align		4
        /*0070*/ 	.byte	0x04, 0x0a
        /*0072*/ 	.short	(.L_76 - .L_75)
	.align		4
.L_75:
        /*0074*/ 	.word	index@(.nv.constant0._Z9MergeSort11KernelArrayIiES0_i)
        /*0078*/ 	.short	0x0380
        /*007a*/ 	.short	0x0024


	//----- nvinfo : EIATTR_SW_WAR
	.align		4
.L_76:
        /*007c*/ 	.byte	0x04, 0x36
        /*007e*/ 	.short	(.L_78 - .L_77)
.L_77:
        /*0080*/ 	.word	0x00000008
.L_78:


//--------------------- .nv.callgraph             --------------------------
	.section	.nv.callgraph,"",@"SHT_CUDA_CALLGRAPH"
	.align	4
	.sectionentsize	8
	.align		4
        /*0000*/ 	.word	0x00000000
	.align		4
        /*0004*/ 	.word	0xffffffff
	.align		4
        /*0008*/ 	.word	0x00000000
	.align		4
        /*000c*/ 	.word	0xfffffffe
	.align		4
        /*0010*/ 	.word	0x00000000
	.align		4
        /*0014*/ 	.word	0xfffffffd
	.align		4
        /*0018*/ 	.word	0x00000000
	.align		4
        /*001c*/ 	.word	0xfffffffc


//--------------------- .nv.constant4             --------------------------
	.section	.nv.constant4,"a",@progbits
	.align	8
	.align		8
.nv.constant4:
        /*0000*/ 	.dword	_ZN40_INTERNAL_9899dc3e_4_k_cu_2997c65e_980304cuda3std3__45__cpo5beginE
	.align		8
        /*0008*/ 	.dword	_ZN40_INTERNAL_9899dc3e_4_k_cu_2997c65e_980304cuda3std3__45__cpo3endE
	.align		8
        /*0010*/ 	.dword	_ZN40_INTERNAL_9899dc3e_4_k_cu_2997c65e_980304cuda3std3__45__cpo6cbeginE
	.align		8
        /*0018*/ 	.dword	_ZN40_INTERNAL_9899dc3e_4_k_cu_2997c65e_980304cuda3std3__45__cpo4cendE
	.align		8
        /*0020*/ 	.dword	_ZN40_INTERNAL_9899dc3e_4_k_cu_2997c65e_980304cuda3std3__45__cpo6rbeginE
	.align		8
        /*0028*/ 	.dword	_ZN40_INTERNAL_9899dc3e_4_k_cu_2997c65e_980304cuda3std3__45__cpo4rendE
	.align		8
        /*0030*/ 	.dword	_ZN40_INTERNAL_9899dc3e_4_k_cu_2997c65e_980304cuda3std3__45__cpo7crbeginE
	.align		8
        /*0038*/ 	.dword	_ZN40_INTERNAL_9899dc3e_4_k_cu_2997c65e_980304cuda3std3__45__cpo5crendE
	.align		8
        /*0040*/ 	.dword	_ZN40_INTERNAL_9899dc3e_4_k_cu_2997c65e_980304cuda3std3__442_GLOBAL__N__9899dc3e_4_k_cu_2997c65e_980306ignoreE
	.align		8
        /*0048*/ 	.dword	_ZN40_INTERNAL_9899dc3e_4_k_cu_2997c65e_980304cuda3std3__419piecewise_constructE
	.align		8
        /*0050*/ 	.dword	_ZN40_INTERNAL_9899dc3e_4_k_cu_2997c65e_980304cuda3std3__48in_placeE
	.align		8
        /*0058*/ 	.dword	_ZN40_INTERNAL_9899dc3e_4_k_cu_2997c65e_980304cuda3std3__420unreachable_sentinelE
	.align		8
        /*0060*/ 	.dword	_ZN40_INTERNAL_9899dc3e_4_k_cu_2997c65e_980304cuda3std3__47nulloptE
	.align		8
        /*0068*/ 	.dword	_ZN40_INTERNAL_9899dc3e_4_k_cu_2997c65e_980304cuda3std3__48unexpectE
	.align		8
        /*0070*/ 	.dword	_ZN40_INTERNAL_9899dc3e_4_k_cu_2997c65e_980304cuda3std6ranges3__45__cpo4swapE
	.align		8
        /*0078*/ 	.dword	_ZN40_INTERNAL_9899dc3e_4_k_cu_2997c65e_980304cuda3std6ranges3__45__cpo9iter_moveE
	.align		8
        /*0080*/ 	.dword	_ZN40_INTERNAL_9899dc3e_4_k_cu_2997c65e_980304cuda3std6ranges3__45__cpo5beginE
	.align		8
        /*0088*/ 	.dword	_ZN40_INTERNAL_9899dc3e_4_k_cu_2997c65e_980304cuda3std6ranges3__45__cpo3endE
	.align		8
        /*0090*/ 	.dword	_ZN40_INTERNAL_9899dc3e_4_k_cu_2997c65e_980304cuda3std6ranges3__45__cpo6cbeginE
	.align		8
        /*0098*/ 	.dword	_ZN40_INTERNAL_9899dc3e_4_k_cu_2997c65e_980304cuda3std6ranges3__45__cpo4cendE
	.align		8
        /*00a0*/ 	.dword	_ZN40_INTERNAL_9899dc3e_4_k_cu_2997c65e_980304cuda3std6ranges3__45__cpo7advanceE
	.align		8
        /*00a8*/ 	.dword	_ZN40_INTERNAL_9899dc3e_4_k_cu_2997c65e_980304cuda3std6ranges3__45__cpo9iter_swapE
	.align		8
        /*00b0*/ 	.dword	_ZN40_INTERNAL_9899dc3e_4_k_cu_2997c65e_980304cuda3std6ranges3__45__cpo4nextE
	.align		8
        /*00b8*/ 	.dword	_ZN40_INTERNAL_9899dc3e_4_k_cu_2997c65e_980304cuda3std6ranges3__45__cpo4prevE
	.align		8
        /*00c0*/ 	.dword	_ZN40_INTERNAL_9899dc3e_4_k_cu_2997c65e_980304cuda3std6ranges3__45__cpo4dataE
	.align		8
        /*00c8*/ 	.dword	_ZN40_INTERNAL_9899dc3e_4_k_cu_2997c65e_980304cuda3std6ranges3__45__cpo5cdataE
	.align		8
        /*00d0*/ 	.dword	_ZN40_INTERNAL_9899dc3e_4_k_cu_2997c65e_980304cuda3std6ranges3__45__cpo4sizeE
	.align		8
        /*00d8*/ 	.dword	_ZN40_INTERNAL_9899dc3e_4_k_cu_2997c65e_980304cuda3std6ranges3__45__cpo5ssizeE
	.align		8
        /*00e0*/ 	.dword	_ZN40_INTERNAL_9899dc3e_4_k_cu_2997c65e_980304cuda3std6ranges3__45__cpo8distanceE
	.align		8
        /*00e8*/ 	.dword	_ZN40_INTERNAL_9899dc3e_4_k_cu_2997c65e_980306thrust24THRUST_300001_SM_1000_NS8cuda_cub3parE
	.align		8
        /*00f0*/ 	.dword	_ZN40_INTERNAL_9899dc3e_4_k_cu_2997c65e_980306thrust24THRUST_300001_SM_1000_NS8cuda_cub10par_nosyncE
	.align		8
        /*00f8*/ 	.dword	_ZN40_INTERNAL_9899dc3e_4_k_cu_2997c65e_980306thrust24THRUST_300001_SM_1000_NS6system6detail10sequential3seqE
	.align		8
        /*0100*/ 	.dword	_ZN40_INTERNAL_9899dc3e_4_k_cu_2997c65e_980306thrust24THRUST_300001_SM_1000_NS12placeholders2_1E
	.align		8
        /*0108*/ 	.dword	_ZN40_INTERNAL_9899dc3e_4_k_cu_2997c65e_980306thrust24THRUST_300001_SM_1000_NS12placeholders2_2E
	.align		8
        /*0110*/ 	.dword	_ZN40_INTERNAL_9899dc3e_4_k_cu_2997c65e_980306thrust24THRUST_300001_SM_1000_NS12placeholders2_3E
	.align		8
        /*0118*/ 	.dword	_ZN40_INTERNAL_9899dc3e_4_k_cu_2997c65e_980306thrust24THRUST_300001_SM_1000_NS12placeholders2_4E
	.align		8
        /*0120*/ 	.dword	_ZN40_INTERNAL_9899dc3e_4_k_cu_2997c65e_980306thrust24THRUST_300001_SM_1000_NS12placeholders2_5E
	.align		8
        /*0128*/ 	.dword	_ZN40_INTERNAL_9899dc3e_4_k_cu_2997c65e_980306thrust24THRUST_300001_SM_1000_NS12placeholders2_6E
	.align		8
        /*0130*/ 	.dword	_ZN40_INTERNAL_9899dc3e_4_k_cu_2997c65e_980306thrust24THRUST_300001_SM_1000_NS12placeholders2_7E
	.align		8
        /*0138*/ 	.dword	_ZN40_INTERNAL_9899dc3e_4_k_cu_2997c65e_980306thrust24THRUST_300001_SM_1000_NS12placeholders2_8E
	.align		8
        /*0140*/ 	.dword	_ZN40_INTERNAL_9899dc3e_4_k_cu_2997c65e_980306thrust24THRUST_300001_SM_1000_NS12placeholders2_9E
	.align		8
        /*0148*/ 	.dword	_ZN40_INTERNAL_9899dc3e_4_k_cu_2997c65e_980306thrust24THRUST_300001_SM_1000_NS12placeholders3_10E
	.align		8
        /*0150*/ 	.dword	_ZN40_INTERNAL_9899dc3e_4_k_cu_2997c65e_980306thrust24THRUST_300001_SM_1000_NS3seqE


//--------------------- .text._ZN3cub18CUB_300001_SM_10006detail11EmptyKernelIvEEvv --------------------------
	.section	.text._ZN3cub18CUB_300001_SM_10006detail11EmptyKernelIvEEvv,"ax",@progbits
	.align	128
        .global         _ZN3cub18CUB_300001_SM_10006detail11EmptyKernelIvEEvv
        .type           _ZN3cub18CUB_300001_SM_10006detail11EmptyKernelIvEEvv,@function
        .size           _ZN3cub18CUB_300001_SM_10006detail11EmptyKernelIvEEvv,(.L_x_38 - _ZN3cub18CUB_300001_SM_10006detail11EmptyKernelIvEEvv)
        .other          _ZN3cub18CUB_300001_SM_10006detail11EmptyKernelIvEEvv,@"STO_CUDA_ENTRY STV_DEFAULT"
_ZN3cub18CUB_300001_SM_10006detail11EmptyKernelIvEEvv:
.text._ZN3cub18CUB_300001_SM_10006detail11EmptyKernelIvEEvv:
[----:B------:R-:W-:Y:S01]  /*0000*/  LDC R1, c[0x0][0x37c] ;  /* 0x0000df00ff017b82 */ /* 0x000fe20000000800 */
[----:B------:R-:W-:Y:S05]  /*0010*/  EXIT ;  /* 0x000000000000794d */ /* 0x000fea0003800000 */
.L_x_0:
[----:B------:R-:W-:-:S00]  /*0020*/  BRA `(.L_x_0) ;  /* 0xfffffffc00fc7947 */ /* 0x000fc0000383ffff */
[----:B------:R-:W-:-:S00]  /*0030*/  NOP ;  /* 0x0000000000007918 */ /* 0x000fc00000000000 */
        /* <DEDUP_REMOVED lines=12> */
.L_x_38:


//--------------------- .text._Z9MergeSort11KernelArrayIiES0_i --------------------------
	.section	.text._Z9MergeSort11KernelArrayIiES0_i,"ax",@progbits
	.align	128
.text._Z9MergeSort11KernelArrayIiES0_i:
        .type           _Z9MergeSort11KernelArrayIiES0_i,@function
        .size           _Z9MergeSort11KernelArrayIiES0_i,(.L_x_37 - _Z9MergeSort11KernelArrayIiES0_i)
        .other          _Z9MergeSort11KernelArrayIiES0_i,@"STO_CUDA_ENTRY STV_DEFAULT"
_Z9MergeSort11KernelArrayIiES0_i:
[----:B------:R-:W-:Y:S01]  /*0000*/  LDC R1, c[0x0][0x37c] ;  /* 0x0000df00ff017b82 */ /* 0x000fe20000000800 */
[----:B------:R-:W0:Y:S07]  /*0010*/  S2R R0, SR_TID.X ;  /* 0x0000000000007919 */ /* 0x000e2e0000002100 */
[----:B------:R-:W0:Y:S01]  /*0020*/  LDC.64 R12, c[0x0][0x380] ;  /* 0x0000e000ff0c7b82 */ /* 0x000e220000000a00 */
[----:B------:R-:W1:Y:S01]  /*0030*/  LDCU.64 UR6, c[0x0][0x358] ;  /* 0x00006b00ff0677ac */ /* 0x000e620008000a00 */
[----:B0-----:R-:W-:-:S05]  /*0040*/  IMAD.WIDE.U32 R12, R0, 0x4, R12 ;  /* 0x00000004000c7825 */ /* 0x001fca00078e000c */
[----:B-1----:R-:W2:Y:S01]  /*0050*/  LDG.E R3, desc[UR6][R12.64] ;  /* 0x000000060c037981 */ /* 0x002ea2000c1e1900 */
[----:B------:R-:W0:Y:S01]  /*0060*/  S2UR UR5, SR_CgaCtaId ;  /* 0x00000000000579c3 */ /* 0x000e220000008800 */
[----:B------:R-:W-:Y:S02]  /*0070*/  UMOV UR4, 0x400 ;  /* 0x0000040000047882 */ /* 0x000fe40000000000 */
[----:B0-----:R-:W-:Y:S01]  /*0080*/  ULEA UR4, UR5, UR4, 0x18 ;  /* 0x0000000405047291 */ /* 0x001fe2000f8ec0ff */
[----:B------:R-:W0:Y:S05]  /*0090*/  LDCU UR5, c[0x0][0x3a0] ;  /* 0x00007400ff0577ac */ /* 0x000e2a0008000800 */
[----:B------:R-:W-:Y:S01]  /*00a0*/  LEA R2, R0, UR4, 0x2 ;  /* 0x0000000400027c11 */ /* 0x000fe2000f8e10ff */
[----:B0-----:R-:W-:-:S04]  /*00b0*/  UISETP.GE.AND UP0, UPT, UR5, 0x2, UPT ;  /* 0x000000020500788c */ /* 0x001fc8000bf06270 */
[----:B--2---:R0:W-:Y:S01]  /*00c0*/  STS [R2], R3 ;  /* 0x0000000302007388 */ /* 0x0041e20000000800 */
[----:B------:R-:W-:Y:S06]  /*00d0*/  BAR.SYNC.DEFER_BLOCKING 0x0 ;  /* 0x0000000000007b1d */ /* 0x000fec0000010000 */
[----:B------:R-:W-:Y:S05]  /*00e0*/  BRA.U !UP0, `(.L_x_1) ;  /* 0x0000001508ec7547 */ /* 0x000fea000b800000 */
[----:B------:R-:W-:Y:S01]  /*00f0*/  BSSY.RECONVERGENT B2, `(.L_x_1) ;  /* 0x000017a000027945 */ /* 0x000fe20003800200 */
[----:B0-----:R-:W-:Y:S01]  /*0100*/  LEA R3, R0, 0x2, 0x1 ;  /* 0x0000000200037811 */ /* 0x001fe200078e08ff */
[----:B------:R-:W-:-:S07]  /*0110*/  IMAD.MOV.U32 R4, RZ, RZ, 0x1 ;  /* 0x00000001ff047424 */ /* 0x000fce00078e00ff */
.L_x_35:
[----:B------:R-:W0:Y:S01]  /*0120*/  LDCU UR5, c[0x0][0x3a0] ;  /* 0x00007400ff0577ac */ /* 0x000e220008000800 */
[----:B------:R-:W-:Y:S01]  /*0130*/  IMAD.SHL.U32 R5, R4, 0x2, RZ ;  /* 0x0000000204057824 */ /* 0x000fe200078e00ff */
[----:B------:R-:W-:Y:S03]  /*0140*/  BSSY.RECONVERGENT B1, `(.L_x_2) ;  /* 0x0000170000017945 */ /* 0x000fe60003800200 */
[----:B------:R-:W-:-:S05]  /*0150*/  IMAD R6, R5, R0, RZ ;  /* 0x0000000005067224 */ /* 0x000fca00078e02ff */
[----:B------:R-:W-:Y:S01]  /*0160*/  IADD3 R7, PT, PT, R6, R4, RZ ;  /* 0x0000000406077210 */ /* 0x000fe20007ffe0ff */
[----:B0-----:R-:W-:-:S05]  /*0170*/  IMAD.U32 R16, RZ, RZ, UR5 ;  /* 0x00000005ff107e24 */ /* 0x001fca000f8e00ff */
[----:B------:R-:W-:-:S13]  /*0180*/  ISETP.GT.AND P0, PT, R7, R16, PT ;  /* 0x000000100700720c */ /* 0x000fda0003f04270 */
[----:B------:R-:W-:Y:S05]  /*0190*/  @P0 BRA `(.L_x_3) ;  /* 0x0000001400a80947 */ /* 0x000fea0003800000 */
[----:B------:R-:W-:Y:S02]  /*01a0*/  VIADD R8, R5, 0xffffffff ;  /* 0xffffffff05087836 */ /* 0x000fe40000000000 */
[----:B------:R-:W-:Y:S02]  /*01b0*/  IMAD R14, R3, R4, RZ ;  /* 0x00000004030e7224 */ /* 0x000fe400078e02ff */
[----:B------:R-:W-:Y:S01]  /*01c0*/  VIADD R10, R7, 0xffffffff ;  /* 0xffffffff070a7836 */ /* 0x000fe20000000000 */
[----:B------:R-:W-:Y:S01]  /*01d0*/  LOP3.LUT R11, R5, R8, RZ, 0xc, !PT ;  /* 0x00000008050b7212 */ /* 0x000fe200078e0cff */
[----:B------:R-:W-:-:S03]  /*01e0*/  IMAD.MOV.U32 R8, RZ, RZ, RZ ;  /* 0x000000ffff087224 */ /* 0x000fc600078e00ff */
[----:B------:R-:W0:Y:S02]  /*01f0*/  POPC R9, R11 ;  /* 0x0000000b00097309 */ /* 0x000e240000000000 */
[----:B0-----:R-:W-:-:S07]  /*0200*/  SHF.R.U32.HI R9, RZ, R9, R16 ;  /* 0x00000009ff097219 */ /* 0x001fce0000011610 */
.L_x_34:
[----:B------:R-:W0:Y:S01]  /*0210*/  LDCU UR5, c[0x0][0x3a0] ;  /* 0x00007400ff0577ac */ /* 0x000e220008000800 */
[----:B------:R-:W-:Y:S01]  /*0220*/  ISETP.GE.U32.AND P0, PT, R0, R9, PT ;  /* 0x000000090000720c */ /* 0x000fe20003f06070 */
[----:B------:R-:W-:Y:S01]  /*0230*/  BSSY.RECONVERGENT B0, `(.L_x_4) ;  /* 0x0000159000007945 */ /* 0x000fe20003800200 */
[----:B------:R-:W-:Y:S01]  /*0240*/  MOV R21, R6 ;  /* 0x0000000600157202 */ /* 0x000fe20000000f00 */
[----:B------:R-:W-:Y:S01]  /*0250*/  IMAD.IADD R6, R5, 0x1, R6 ;  /* 0x0000000105067824 */ /* 0x000fe200078e0206 */
[----:B0-----:R-:W-:-:S04]  /*0260*/  VIMNMX R11, PT, PT, R14, UR5, PT ;  /* 0x000000050e0b7c48 */ /* 0x001fc8000bfe0100 */
[----:B------:R-:W-:-:S05]  /*0270*/  VIMNMX R20, PT, PT, R6, UR5, PT ;  /* 0x0000000506147c48 */ /* 0x000fca000bfe0100 */
[----:B------:R-:W-:Y:S05]  /*0280*/  @P0 BRA `(.L_x_5) ;  /* 0x00000014004c0947 */ /* 0x000fea0003800000 */
[----:B------:R-:W0:Y:S01]  /*0290*/  LDC.64 R16, c[0x0][0x390] ;  /* 0x0000e400ff107b82 */ /* 0x000e220000000a00 */
[----:B------:R-:W-:Y:S01]  /*02a0*/  ISETP.GE.AND P0, PT, R7, R20, PT ;  /* 0x000000140700720c */ /* 0x000fe20003f06270 */
[----:B------:R-:W-:Y:S01]  /*02b0*/  BSSY.RECONVERGENT B3, `(.L_x_6) ;  /* 0x0000014000037945 */ /* 0x000fe20003800200 */
[----:B------:R-:W-:Y:S01]  /*02c0*/  IMAD.MOV.U32 R22, RZ, RZ, R7 ;  /* 0x000000ffff167224 */ /* 0x000fe200078e0007 */
[----:B------:R-:W-:Y:S01]  /*02d0*/  MOV R19, R21 ;  /* 0x0000001500137202 */ /* 0x000fe20000000f00 */
[----:B------:R-:W-:Y:S01]  /*02e0*/  IMAD.MOV.U32 R18, RZ, RZ, R21 ;  /* 0x000000ffff127224 */ /* 0x000fe200078e0015 */
[----:B------:R-:W-:-:S13]  /*02f0*/  ISETP.GE.OR P0, PT, R21, R7, P0 ;  /* 0x000000071500720c */ /* 0x000fda0000706670 */
[----:B------:R-:W-:Y:S05]  /*0300*/  @P0 BRA `(.L_x_7) ;  /* 0x0000000000380947 */ /* 0x000fea0003800000 */
.L_x_8:
[----:B------:R-:W-:Y:S01]  /*0310*/  LEA R23, R18, UR4, 0x2 ;  /* 0x0000000412177c11 */ /* 0x000fe2000f8e10ff */
[----:B0-----:R-:W-:Y:S01]  /*0320*/  IMAD.WIDE R14, R19, 0x4, R16 ;  /* 0x00000004130e7825 */ /* 0x001fe200078e0210 */
[----:B------:R-:W-:-:S03]  /*0330*/  LEA R24, R22, UR4, 0x2 ;  /* 0x0000000416187c11 */ /* 0x000fc6000f8e10ff */
[----:B------:R-:W-:Y:S01]  /*0340*/  VIADD R19, R19, 0x1 ;  /* 0x0000000113137836 */ /* 0x000fe20000000000 */
[----:B------:R-:W-:Y:S04]  /*0350*/  LDS R23, [R23] ;  /* 0x0000000017177984 */ /* 0x000fe80000000800 */
[----:B------:R-:W0:Y:S02]  /*0360*/  LDS R24, [R24] ;  /* 0x0000000018187984 */ /* 0x000e240000000800 */
[----:B0-----:R-:W-:-:S13]  /*0370*/  ISETP.GT.AND P0, PT, R23, R24, PT ;  /* 0x000000181700720c */ /* 0x001fda0003f04270 */
[----:B------:R-:W-:Y:S01]  /*0380*/  @P0 VIADD R22, R22, 0x1 ;  /* 0x0000000116160836 */ /* 0x000fe20000000000 */
[----:B------:R1:W-:Y:S01]  /*0390*/  @!P0 STG.E desc[UR6][R14.64], R23 ;  /* 0x000000170e008986 */ /* 0x0003e2000c101906 */
[----:B------:R-:W-:-:S03]  /*03a0*/  @!P0 VIADD R18, R18, 0x1 ;  /* 0x0000000112128836 */ /* 0x000fc60000000000 */
[----:B------:R1:W-:Y:S01]  /*03b0*/  @P0 STG.E desc[UR6][R14.64], R24 ;  /* 0x000000180e000986 */ /* 0x0003e2000c101906 */
[----:B------:R-:W-:Y:S02]  /*03c0*/  ISETP.GE.AND P0, PT, R22, R20, PT ;  /* 0x000000141600720c */ /* 0x000fe40003f06270 */
[----:B------:R-:W-:-:S13]  /*03d0*/  ISETP.LT.AND P1, PT, R18, R7, PT ;  /* 0x000000071200720c */ /* 0x000fda0003f21270 */
[----:B-1----:R-:W-:Y:S05]  /*03e0*/  @!P0 BRA P1, `(.L_x_8) ;  /* 0xfffffffc00c88947 */ /* 0x002fea000083ffff */
.L_x_7:
[----:B------:R-:W-:Y:S05]  /*03f0*/  BSYNC.RECONVERGENT B3 ;  /* 0x0000000000037941 */ /* 0x000fea0003800200 */
.L_x_6:
[----:B------:R-:W-:Y:S01]  /*0400*/  ISETP.GT.AND P0, PT, R7, R18, PT ;  /* 0x000000120700720c */ /* 0x000fe20003f04270 */
[----:B------:R-:W-:Y:S01]  /*0410*/  BSSY.RECONVERGENT B3, `(.L_x_9) ;  /* 0x0000080000037945 */ /* 0x000fe20003800200 */
[----:B------:R-:W-:-:S11]  /*0420*/  MOV R23, R19 ;  /* 0x0000001300177202 */ /* 0x000fd60000000f00 */
[----:B------:R-:W-:Y:S05]  /*0430*/  @!P0 BRA `(.L_x_10) ;  /* 0x0000000400f48947 */ /* 0x000fea0003800000 */
[----:B------:R-:W-:Y:S01]  /*0440*/  IMAD.IADD R14, R7, 0x1, -R18 ;  /* 0x00000001070e7824 */ /* 0x000fe200078e0a12 */
[----:B------:R-:W-:Y:S01]  /*0450*/  BSSY.RECONVERGENT B4, `(.L_x_11) ;  /* 0x000001a000047945 */ /* 0x000fe20003800200 */
[----:B------:R-:W-:Y:S01]  /*0460*/  IMAD R15, R5, R8, R10 ;  /* 0x00000008050f7224 */ /* 0x000fe200078e020a */
[----:B------:R-:W-:Y:S01]  /*0470*/  MOV R24, R18 ;  /* 0x0000001200187202 */ /* 0x000fe20000000f00 */
[----:B------:R-:W-:Y:S01]  /*0480*/  IMAD.MOV.U32 R23, RZ, RZ, R19 ;  /* 0x000000ffff177224 */ /* 0x000fe200078e0013 */
[----:B0-----:R-:W-:Y:S01]  /*0490*/  LOP3.LUT P1, R16, R14, 0x3, RZ, 0xc0, !PT ;  /* 0x000000030e107812 */ /* 0x001fe2000782c0ff */
[----:B------:R-:W-:-:S05]  /*04a0*/  IMAD.IADD R15, R15, 0x1, -R18 ;  /* 0x000000010f0f7824 */ /* 0x000fca00078e0a12 */
[----:B------:R-:W-:-:S07]  /*04b0*/  ISETP.GE.U32.AND P0, PT, R15, 0x3, PT ;  /* 0x000000030f00780c */ /* 0x000fce0003f06070 */
[----:B------:R-:W-:Y:S06]  /*04c0*/  @!P1 BRA `(.L_x_12) ;  /* 0x0000000000489947 */ /* 0x000fec0003800000 */
[----:B------:R-:W-:Y:S01]  /*04d0*/  LEA R26, R18, UR4, 0x2 ;  /* 0x00000004121a7c11 */ /* 0x000fe2000f8e10ff */
[----:B------:R-:W0:Y:S01]  /*04e0*/  LDC.64 R14, c[0x0][0x390] ;  /* 0x0000e400ff0e7b82 */ /* 0x000e220000000a00 */
[----:B------:R-:W-:Y:S01]  /*04f0*/  ISETP.NE.AND P1, PT, R16, 0x1, PT ;  /* 0x000000011000780c */ /* 0x000fe20003f25270 */
[----:B------:R-:W-:Y:S02]  /*0500*/  VIADD R24, R18, 0x1 ;  /* 0x0000000112187836 */ /* 0x000fe40000000000 */
[----:B------:R-:W1:Y:S01]  /*0510*/  LDS R17, [R26] ;  /* 0x000000001a117984 */ /* 0x000e620000000800 */
[C---:B------:R-:W-:Y:S02]  /*0520*/  VIADD R23, R19.reuse, 0x1 ;  /* 0x0000000113177836 */ /* 0x040fe40000000000 */
[----:B0-----:R-:W-:-:S05]  /*0530*/  IMAD.WIDE R14, R19, 0x4, R14 ;  /* 0x00000004130e7825 */ /* 0x001fca00078e020e */
[----:B-1----:R0:W-:Y:S02]  /*0540*/  STG.E desc[UR6][R14.64], R17 ;  /* 0x000000110e007986 */ /* 0x0021e4000c101906 */
[----:B------:R-:W-:Y:S05]  /*0550*/  @!P1 BRA `(.L_x_12) ;  /* 0x0000000000249947 */ /* 0x000fea0003800000 */
[----:B------:R-:W-:Y:S01]  /*0560*/  ISETP.NE.AND P1, PT, R16, 0x2, PT ;  /* 0x000000021000780c */ /* 0x000fe20003f25270 */
[----:B0-----:R-:W0:Y:S01]  /*0570*/  LDS R17, [R26+0x4] ;  /* 0x000004001a117984 */ /* 0x001e220000000800 */
[----:B------:R-:W-:Y:S01]  /*0580*/  VIADD R24, R18, 0x2 ;  /* 0x0000000212187836 */ /* 0x000fe20000000000 */
[----:B------:R-:W-:-:S10]  /*0590*/  IADD3 R23, PT, PT, R19, 0x2, RZ ;  /* 0x0000000213177810 */ /* 0x000fd40007ffe0ff */
[----:B------:R-:W1:Y:S01]  /*05a0*/  @P1 LDS R25, [R26+0x8] ;  /* 0x000008001a191984 */ /* 0x000e620000000800 */
[----:B------:R-:W-:Y:S02]  /*05b0*/  @P1 VIADD R24, R18, 0x3 ;  /* 0x0000000312181836 */ /* 0x000fe40000000000 */
[----:B------:R-:W-:Y:S01]  /*05c0*/  @P1 VIADD R23, R19, 0x3 ;  /* 0x0000000313171836 */ /* 0x000fe20000000000 */
[----:B0-----:R2:W-:Y:S04]  /*05d0*/  STG.E desc[UR6][R14.64+0x4], R17 ;  /* 0x000004110e007986 */ /* 0x0015e8000c101906 */
[----:B-1----:R2:W-:Y:S02]  /*05e0*/  @P1 STG.E desc[UR6][R14.64+0x8], R25 ;  /* 0x000008190e001986 */ /* 0x0025e4000c101906 */
.L_x_12:
[----:B------:R-:W-:Y:S05]  /*05f0*/  BSYNC.RECONVERGENT B4 ;  /* 0x0000000000047941 */ /* 0x000fea0003800200 */
.L_x_11:
[----:B------:R-:W-:Y:S05]  /*0600*/  @!P0 BRA `(.L_x_10) ;  /* 0x0000000400808947 */ /* 0x000fea0003800000 */
[----:B0-2---:R-:W-:Y:S01]  /*0610*/  IMAD.IADD R14, R7, 0x1, -R24 ;  /* 0x00000001070e7824 */ /* 0x005fe200078e0a18 */
[----:B------:R-:W-:Y:S01]  /*0620*/  BSSY.RECONVERGENT B4, `(.L_x_13) ;  /* 0x0000033000047945 */ /* 0x000fe20003800200 */
[----:B------:R-:W-:-:S03]  /*0630*/  PLOP3.LUT P0, PT, PT, PT, PT, 0x80, 0x8 ;  /* 0x000000000008781c */ /* 0x000fc60003f0f070 */
[----:B------:R-:W-:-:S13]  /*0640*/  ISETP.GT.AND P1, PT, R14, 0xc, PT ;  /* 0x0000000c0e00780c */ /* 0x000fda0003f24270 */
[----:B------:R-:W-:Y:S05]  /*0650*/  @!P1 BRA `(.L_x_14) ;  /* 0x0000000000bc9947 */ /* 0x000fea0003800000 */
[----:B------:R-:W-:Y:S02]  /*0660*/  PLOP3.LUT P0, PT, PT, PT, PT, 0x8, 0x80 ;  /* 0x000000000080781c */ /* 0x000fe40003f0e170 */
[----:B------:R-:W-:-:S11]  /*0670*/  IADD3 R25, PT, PT, R7, -0xc, RZ ;  /* 0xfffffff407197810 */ /* 0x000fd60007ffe0ff */
.L_x_15:
[C---:B------:R-:W-:Y:S01]  /*0680*/  LEA R26, R24.reuse, UR4, 0x2 ;  /* 0x00000004181a7c11 */ /* 0x040fe2000f8e10ff */
[----:B---3--:R-:W0:Y:S01]  /*0690*/  LDC.64 R14, c[0x0][0x390] ;  /* 0x0000e400ff0e7b82 */ /* 0x008e220000000a00 */
[C---:B------:R-:W-:Y:S01]  /*06a0*/  VIADD R16, R23.reuse, 0x4 ;  /* 0x0000000417107836 */ /* 0x040fe20000000000 */
[----:B------:R-:W-:Y:S02]  /*06b0*/  IADD3 R24, PT, PT, R24, 0x10, RZ ;  /* 0x0000001018187810 */ /* 0x000fe40007ffe0ff */
[----:B------:R-:W1:Y:S02]  /*06c0*/  LDS R27, [R26] ;  /* 0x000000001a1b7984 */ /* 0x000e640000000800 */
[----:B------:R-:W-:Y:S02]  /*06d0*/  ISETP.GE.AND P1, PT, R24, R25, PT ;  /* 0x000000191800720c */ /* 0x000fe40003f26270 */
[----:B------:R-:W2:Y:S04]  /*06e0*/  LDS R29, [R26+0x4] ;  /* 0x000004001a1d7984 */ /* 0x000ea80000000800 */
[----:B------:R-:W3:Y:S04]  /*06f0*/  LDS R17, [R26+0xc] ;  /* 0x00000c001a117984 */ /* 0x000ee80000000800 */
[----:B------:R-:W4:Y:S01]  /*0700*/  LDS R28, [R26+0x8] ;  /* 0x000008001a1c7984 */ /* 0x000f220000000800 */
[----:B0-----:R-:W-:-:S05]  /*0710*/  IMAD.WIDE R18, R23, 0x4, R14 ;  /* 0x0000000417127825 */ /* 0x001fca00078e020e */
[----:B-1----:R-:W-:Y:S04]  /*0720*/  STG.E desc[UR6][R18.64], R27 ;  /* 0x0000001b12007986 */ /* 0x002fe8000c101906 */
[----:B--2---:R-:W-:Y:S04]  /*0730*/  STG.E desc[UR6][R18.64+0x4], R29 ;  /* 0x0000041d12007986 */ /* 0x004fe8000c101906 */
[----:B------:R-:W0:Y:S04]  /*0740*/  LDS R27, [R26+0x10] ;  /* 0x000010001a1b7984 */ /* 0x000e280000000800 */
[----:B------:R-:W1:Y:S04]  /*0750*/  LDS R29, [R26+0x14] ;  /* 0x000014001a1d7984 */ /* 0x000e680000000800 */
[----:B---3--:R2:W-:Y:S04]  /*0760*/  STG.E desc[UR6][R18.64+0xc], R17 ;  /* 0x00000c1112007986 */ /* 0x0085e8000c101906 */
[----:B----4-:R3:W-:Y:S04]  /*0770*/  STG.E desc[UR6][R18.64+0x8], R28 ;  /* 0x0000081c12007986 */ /* 0x0107e8000c101906 */
[----:B------:R-:W-:Y:S01]  /*0780*/  LDS R28, [R26+0x20] ;  /* 0x000020001a1c7984 */ /* 0x000fe20000000800 */
[----:B--2---:R-:W-:-:S04]  /*0790*/  IMAD.WIDE R16, R16, 0x4, R14 ;  /* 0x0000000410107825 */ /* 0x004fc800078e020e */
[----:B---3--:R-:W-:-:S04]  /*07a0*/  VIADD R19, R23, 0x8 ;  /* 0x0000000817137836 */ /* 0x008fc80000000000 */
[----:B------:R-:W-:Y:S01]  /*07b0*/  IMAD.WIDE R18, R19, 0x4, R14 ;  /* 0x0000000413127825 */ /* 0x000fe200078e020e */
[----:B0-----:R-:W-:Y:S04]  /*07c0*/  STG.E desc[UR6][R16.64], R27 ;  /* 0x0000001b10007986 */ /* 0x001fe8000c101906 */
[----:B-1----:R-:W-:Y:S04]  /*07d0*/  STG.E desc[UR6][R16.64+0x4], R29 ;  /* 0x0000041d10007986 */ /* 0x002fe8000c101906 */
[----:B------:R-:W0:Y:S04]  /*07e0*/  LDS R27, [R26+0x18] ;  /* 0x000018001a1b7984 */ /* 0x000e280000000800 */
[----:B------:R-:W1:Y:S04]  /*07f0*/  LDS R29, [R26+0x1c] ;  /* 0x00001c001a1d7984 */ /* 0x000e680000000800 */
[----:B0-----:R-:W-:Y:S04]  /*0800*/  STG.E desc[UR6][R16.64+0x8], R27 ;  /* 0x0000081b10007986 */ /* 0x001fe8000c101906 */
[----:B-1----:R0:W-:Y:S04]  /*0810*/  STG.E desc[UR6][R16.64+0xc], R29 ;  /* 0x00000c1d10007986 */ /* 0x0021e8000c101906 */
[----:B------:R-:W-:Y:S04]  /*0820*/  STG.E desc[UR6][R18.64], R28 ;  /* 0x0000001c12007986 */ /* 0x000fe8000c101906 */
[----:B------:R-:W1:Y:S04]  /*0830*/  LDS R27, [R26+0x24] ;  /* 0x000024001a1b7984 */ /* 0x000e680000000800 */
[----:B------:R-:W2:Y:S01]  /*0840*/  LDS R29, [R26+0x28] ;  /* 0x000028001a1d7984 */ /* 0x000ea20000000800 */
[----:B0-----:R-:W-:-:S02]  /*0850*/  VIADD R17, R23, 0xc ;  /* 0x0000000c17117836 */ /* 0x001fc40000000000 */
[----:B------:R-:W-:Y:S01]  /*0860*/  VIADD R23, R23, 0x10 ;  /* 0x0000001017177836 */ /* 0x000fe20000000000 */
[----:B------:R-:W0:Y:S01]  /*0870*/  LDS R28, [R26+0x2c] ;  /* 0x00002c001a1c7984 */ /* 0x000e220000000800 */
[----:B------:R-:W-:-:S03]  /*0880*/  IMAD.WIDE R14, R17, 0x4, R14 ;  /* 0x00000004110e7825 */ /* 0x000fc600078e020e */
[----:B------:R-:W3:Y:S04]  /*0890*/  LDS R16, [R26+0x30] ;  /* 0x000030001a107984 */ /* 0x000ee80000000800 */
[----:B-1----:R-:W-:Y:S04]  /*08a0*/  STG.E desc[UR6][R18.64+0x4], R27 ;  /* 0x0000041b12007986 */ /* 0x002fe8000c101906 */
[----:B--2---:R-:W-:Y:S04]  /*08b0*/  STG.E desc[UR6][R18.64+0x8], R29 ;  /* 0x0000081d12007986 */ /* 0x004fe8000c101906 */
[----:B0-----:R-:W-:Y:S04]  /*08c0*/  STG.E desc[UR6][R18.64+0xc], R28 ;  /* 0x00000c1c12007986 */ /* 0x001fe8000c101906 */
[----:B------:R-:W0:Y:S04]  /*08d0*/  LDS R27, [R26+0x34] ;  /* 0x000034001a1b7984 */ /* 0x000e280000000800 */
[----:B------:R-:W1:Y:S04]  /*08e0*/  LDS R29, [R26+0x38] ;  /* 0x000038001a1d7984 */ /* 0x000e680000000800 */
[----:B------:R-:W2:Y:S04]  /*08f0*/  LDS R28, [R26+0x3c] ;  /* 0x00003c001a1c7984 */ /* 0x000ea80000000800 */
[----:B---3--:R3:W-:Y:S04]  /*0900*/  STG.E desc[UR6][R14.64], R16 ;  /* 0x000000100e007986 */ /* 0x0087e8000c101906 */
[----:B0-----:R3:W-:Y:S04]  /*0910*/  STG.E desc[UR6][R14.64+0x4], R27 ;  /* 0x0000041b0e007986 */ /* 0x0017e8000c101906 */
[----:B-1----:R3:W-:Y:S04]  /*0920*/  STG.E desc[UR6][R14.64+0x8], R29 ;  /* 0x0000081d0e007986 */ /* 0x0027e8000c101906 */
[----:B--2---:R3:W-:Y:S01]  /*0930*/  STG.E desc[UR6][R14.64+0xc], R28 ;  /* 0x00000c1c0e007986 */ /* 0x0047e2000c101906 */
[----:B------:R-:W-:Y:S05]  /*0940*/  @!P1 BRA `(.L_x_15) ;  /* 0xfffffffc004c9947 */ /* 0x000fea000383ffff */
.L_x_14:
[----:B------:R-:W-:Y:S05]  /*0950*/  BSYNC.RECONVERGENT B4 ;  /* 0x0000000000047941 */ /* 0x000fea0003800200 */
.L_x_13:
[----:B---3--:R-:W-:Y:S01]  /*0960*/  IMAD.IADD R14, R7, 0x1, -R24 ;  /* 0x00000001070e7824 */ /* 0x008fe200078e0a18 */
[----:B------:R-:W-:Y:S04]  /*0970*/  BSSY.RECONVERGENT B4, `(.L_x_16) ;  /* 0x000001b000047945 */ /* 0x000fe80003800200 */
[----:B------:R-:W-:-:S13]  /*0980*/  ISETP.GT.AND P1, PT, R14, 0x4, PT ;  /* 0x000000040e00780c */ /* 0x000fda0003f24270 */
[----:B------:R-:W-:Y:S05]  /*0990*/  @!P1 BRA `(.L_x_17) ;  /* 0x0000000000609947 */ /* 0x000fea0003800000 */
[C---:B------:R-:W-:Y:S01]  /*09a0*/  LEA R18, R24.reuse, UR4, 0x2 ;  /* 0x0000000418127c11 */ /* 0x040fe2000f8e10ff */
[----:B------:R-:W0:Y:S01]  /*09b0*/  LDC.64 R14, c[0x0][0x390] ;  /* 0x0000e400ff0e7b82 */ /* 0x000e220000000a00 */
[----:B------:R-:W-:Y:S01]  /*09c0*/  PLOP3.LUT P0, PT, PT, PT, PT, 0x8, 0x80 ;  /* 0x000000000080781c */ /* 0x000fe20003f0e170 */
[----:B------:R-:W-:Y:S02]  /*09d0*/  VIADD R24, R24, 0x8 ;  /* 0x0000000818187836 */ /* 0x000fe40000000000 */
[----:B------:R-:W1:Y:S04]  /*09e0*/  LDS R25, [R18+0x4] ;  /* 0x0000040012197984 */ /* 0x000e680000000800 */
[----:B------:R-:W2:Y:S04]  /*09f0*/  LDS R27, [R18+0x8] ;  /* 0x00000800121b7984 */ /* 0x000ea80000000800 */
[----:B------:R-:W3:Y:S04]  /*0a00*/  LDS R19, [R18] ;  /* 0x0000000012137984 */ /* 0x000ee80000000800 */
[----:B------:R-:W4:Y:S04]  /*0a10*/  LDS R29, [R18+0xc] ;  /* 0x00000c00121d7984 */ /* 0x000f280000000800 */
[----:B------:R-:W5:Y:S01]  /*0a20*/  LDS R26, [R18+0x10] ;  /* 0x00001000121a7984 */ /* 0x000f620000000800 */
[----:B0-----:R-:W-:-:S03]  /*0a30*/  IMAD.WIDE R16, R23, 0x4, R14 ;  /* 0x0000000417107825 */ /* 0x001fc600078e020e */
[----:B------:R-:W0:Y:S04]  /*0a40*/  LDS R28, [R18+0x14] ;  /* 0x00001400121c7984 */ /* 0x000e280000000800 */
[----:B-1----:R-:W-:Y:S04]  /*0a50*/  STG.E desc[UR6][R16.64+0x4], R25 ;  /* 0x0000041910007986 */ /* 0x002fe8000c101906 */
[----:B--2---:R-:W-:Y:S04]  /*0a60*/  STG.E desc[UR6][R16.64+0x8], R27 ;  /* 0x0000081b10007986 */ /* 0x004fe8000c101906 */
[----:B------:R-:W1:Y:S04]  /*0a70*/  LDS R25, [R18+0x18] ;  /* 0x0000180012197984 */ /* 0x000e680000000800 */
[----:B------:R-:W2:Y:S04]  /*0a80*/  LDS R27, [R18+0x1c] ;  /* 0x00001c00121b7984 */ /* 0x000ea80000000800 */
[----:B---3--:R3:W-:Y:S04]  /*0a90*/  STG.E desc[UR6][R16.64], R19 ;  /* 0x0000001310007986 */ /* 0x0087e8000c101906 */
[----:B----4-:R4:W-:Y:S01]  /*0aa0*/  STG.E desc[UR6][R16.64+0xc], R29 ;  /* 0x00000c1d10007986 */ /* 0x0109e2000c101906 */
[C---:B---3--:R-:W-:Y:S01]  /*0ab0*/  IADD3 R19, PT, PT, R23.reuse, 0x4, RZ ;  /* 0x0000000417137810 */ /* 0x048fe20007ffe0ff */
[----:B------:R-:W-:-:S04]  /*0ac0*/  VIADD R23, R23, 0x8 ;  /* 0x0000000817177836 */ /* 0x000fc80000000000 */
[----:B------:R-:W-:-:S05]  /*0ad0*/  IMAD.WIDE R14, R19, 0x4, R14 ;  /* 0x00000004130e7825 */ /* 0x000fca00078e020e */
[----:B-----5:R4:W-:Y:S04]  /*0ae0*/  STG.E desc[UR6][R14.64], R26 ;  /* 0x0000001a0e007986 */ /* 0x0209e8000c101906 */
[----:B0-----:R4:W-:Y:S04]  /*0af0*/  STG.E desc[UR6][R14.64+0x4], R28 ;  /* 0x0000041c0e007986 */ /* 0x0019e8000c101906 */
[----:B-1----:R4:W-:Y:S04]  /*0b00*/  STG.E desc[UR6][R14.64+0x8], R25 ;  /* 0x000008190e007986 */ /* 0x0029e8000c101906 */
[----:B--2---:R4:W-:Y:S02]  /*0b10*/  STG.E desc[UR6][R14.64+0xc], R27 ;  /* 0x00000c1b0e007986 */ /* 0x0049e4000c101906 */
.L_x_17:
[----:B------:R-:W-:Y:S05]  /*0b20*/  BSYNC.RECONVERGENT B4 ;  /* 0x0000000000047941 */ /* 0x000fea0003800200 */
.L_x_16:
[----:B------:R-:W-:-:S13]  /*0b30*/  ISETP.LT.OR P0, PT, R24, R7, P0 ;  /* 0x000000071800720c */ /* 0x000fda0000701670 */
[----:B------:R-:W-:Y:S05]  /*0b40*/  @!P0 BRA `(.L_x_10) ;  /* 0x0000000000308947 */ /* 0x000fea0003800000 */
[----:B------:R-:W-:Y:S01]  /*0b50*/  LEA R24, R24, UR4, 0x2 ;  /* 0x0000000418187c11 */ /* 0x000fe2000f8e10ff */
[----:B----4-:R-:W0:Y:S04]  /*0b60*/  LDC.64 R14, c[0x0][0x390] ;  /* 0x0000e400ff0e7b82 */ /* 0x010e280000000a00 */
[----:B------:R-:W1:Y:S04]  /*0b70*/  LDS R7, [R24] ;  /* 0x0000000018077984 */ /* 0x000e680000000800 */
[----:B------:R-:W2:Y:S04]  /*0b80*/  LDS R17, [R24+0x4] ;  /* 0x0000040018117984 */ /* 0x000ea80000000800 */
[----:B------:R-:W3:Y:S04]  /*0b90*/  LDS R19, [R24+0x8] ;  /* 0x0000080018137984 */ /* 0x000ee80000000800 */
[----:B------:R-:W4:Y:S01]  /*0ba0*/  LDS R25, [R24+0xc] ;  /* 0x00000c0018197984 */ /* 0x000f220000000800 */
[C---:B0-----:R-:W-:Y:S01]  /*0bb0*/  IMAD.WIDE R14, R23.reuse, 0x4, R14 ;  /* 0x00000004170e7825 */ /* 0x041fe200078e020e */
[----:B------:R-:W-:-:S04]  /*0bc0*/  IADD3 R23, PT, PT, R23, 0x4, RZ ;  /* 0x0000000417177810 */ /* 0x000fc80007ffe0ff */
[----:B-1----:R1:W-:Y:S04]  /*0bd0*/  STG.E desc[UR6][R14.64], R7 ;  /* 0x000000070e007986 */ /* 0x0023e8000c101906 */
[----:B--2---:R1:W-:Y:S04]  /*0be0*/  STG.E desc[UR6][R14.64+0x4], R17 ;  /* 0x000004110e007986 */ /* 0x0043e8000c101906 */
[----:B---3--:R1:W-:Y:S04]  /*0bf0*/  STG.E desc[UR6][R14.64+0x8], R19 ;  /* 0x000008130e007986 */ /* 0x0083e8000c101906 */
[----:B----4-:R1:W-:Y:S02]  /*0c00*/  STG.E desc[UR6][R14.64+0xc], R25 ;  /* 0x00000c190e007986 */ /* 0x0103e4000c101906 */
.L_x_10:
[----:B------:R-:W-:Y:S05]  /*0c10*/  BSYNC.RECONVERGENT B3 ;  /* 0x0000000000037941 */ /* 0x000fea0003800200 */
.L_x_9:
[----:B------:R-:W-:Y:S01]  /*0c20*/  ISETP.GE.AND P0, PT, R22, R20, PT ;  /* 0x000000141600720c */ /* 0x000fe20003f06270 */
[----:B------:R-:W-:-:S12]  /*0c30*/  BSSY.RECONVERGENT B3, `(.L_x_18) ;  /* 0x0000086000037945 */ /* 0x000fd80003800200 */
[----:B------:R-:W-:Y:S05]  /*0c40*/  @P0 BRA `(.L_x_19) ;  /* 0x0000000800100947 */ /* 0x000fea0003800000 */
[--C-:B-1----:R-:W-:Y:S01]  /*0c50*/  IMAD.IADD R7, R11, 0x1, -R22.reuse ;  /* 0x000000010b077824 */ /* 0x102fe200078e0a16 */
[----:B------:R-:W-:Y:S01]  /*0c60*/  BSSY.RECONVERGENT B4, `(.L_x_20) ;  /* 0x0000019000047945 */ /* 0x000fe20003800200 */
[----:B0-2-4-:R-:W-:Y:S02]  /*0c70*/  IMAD.IADD R14, R22, 0x1, -R11 ;  /* 0x00000001160e7824 */ /* 0x015fe400078e0a0b */
[----:B------:R-:W-:Y:S01]  /*0c80*/  IMAD.MOV.U32 R18, RZ, RZ, R22 ;  /* 0x000000ffff127224 */ /* 0x000fe200078e0016 */
[----:B------:R-:W-:Y:S02]  /*0c90*/  LOP3.LUT P1, R16, R7, 0x3, RZ, 0xc0, !PT ;  /* 0x0000000307107812 */ /* 0x000fe4000782c0ff */
[----:B------:R-:W-:Y:S02]  /*0ca0*/  ISETP.GT.U32.AND P0, PT, R14, -0x4, PT ;  /* 0xfffffffc0e00780c */ /* 0x000fe40003f04070 */
[----:B------:R-:W-:-:S09]  /*0cb0*/  MOV R7, R23 ;  /* 0x0000001700077202 */ /* 0x000fd20000000f00 */
[----:B------:R-:W-:Y:S05]  /*0cc0*/  @!P1 BRA `(.L_x_21) ;  /* 0x0000000000489947 */ /* 0x000fea0003800000 */
[----:B------:R-:W-:Y:S01]  /*0cd0*/  LEA R24, R22, UR4, 0x2 ;  /* 0x0000000416187c11 */ /* 0x000fe2000f8e10ff */
[----:B------:R-:W0:Y:S01]  /*0ce0*/  LDC.64 R14, c[0x0][0x390] ;  /* 0x0000e400ff0e7b82 */ /* 0x000e220000000a00 */
[----:B------:R-:W-:Y:S01]  /*0cf0*/  ISETP.NE.AND P1, PT, R16, 0x1, PT ;  /* 0x000000011000780c */ /* 0x000fe20003f25270 */
[----:B------:R-:W-:Y:S01]  /*0d00*/  VIADD R18, R22, 0x1 ;  /* 0x0000000116127836 */ /* 0x000fe20000000000 */
[C---:B------:R-:W-:Y:S01]  /*0d10*/  IADD3 R7, PT, PT, R23.reuse, 0x1, RZ ;  /* 0x0000000117077810 */ /* 0x040fe20007ffe0ff */
[----:B------:R-:W1:Y:S01]  /*0d20*/  LDS R17, [R24] ;  /* 0x0000000018117984 */ /* 0x000e620000000800 */
[----:B0-----:R-:W-:-:S05]  /*0d30*/  IMAD.WIDE R14, R23, 0x4, R14 ;  /* 0x00000004170e7825 */ /* 0x001fca00078e020e */
[----:B-1----:R0:W-:Y:S04]  /*0d40*/  STG.E desc[UR6][R14.64], R17 ;  /* 0x000000110e007986 */ /* 0x0021e8000c101906 */
[----:B------:R-:W-:Y:S05]  /*0d50*/  @!P1 BRA `(.L_x_21) ;  /* 0x0000000000249947 */ /* 0x000fea0003800000 */
[----:B------:R-:W-:Y:S01]  /*0d60*/  ISETP.NE.AND P1, PT, R16, 0x2, PT ;  /* 0x000000021000780c */ /* 0x000fe20003f25270 */
[----:B0-----:R-:W0:Y:S01]  /*0d70*/  LDS R17, [R24+0x4] ;  /* 0x0000040018117984 */ /* 0x001e220000000800 */
[----:B------:R-:W-:Y:S02]  /*0d80*/  VIADD R18, R22, 0x2 ;  /* 0x0000000216127836 */ /* 0x000fe40000000000 */
[----:B------:R-:W-:-:S09]  /*0d90*/  VIADD R7, R23, 0x2 ;  /* 0x0000000217077836 */ /* 0x000fd20000000000 */
[----:B------:R-:W1:Y:S01]  /*0da0*/  @P1 LDS R19, [R24+0x8] ;  /* 0x0000080018131984 */ /* 0x000e620000000800 */
[----:B------:R-:W-:Y:S01]  /*0db0*/  @P1 IADD3 R18, PT, PT, R22, 0x3, RZ ;  /* 0x0000000316121810 */ /* 0x000fe20007ffe0ff */
[----:B------:R-:W-:Y:S02]  /*0dc0*/  @P1 VIADD R7, R23, 0x3 ;  /* 0x0000000317071836 */ /* 0x000fe40000000000 */
[----:B0-----:R2:W-:Y:S04]  /*0dd0*/  STG.E desc[UR6][R14.64+0x4], R17 ;  /* 0x000004110e007986 */ /* 0x0015e8000c101906 */
[----:B-1----:R2:W-:Y:S02]  /*0de0*/  @P1 STG.E desc[UR6][R14.64+0x8], R19 ;  /* 0x000008130e001986 */ /* 0x0025e4000c101906 */
.L_x_21:
[----:B------:R-:W-:Y:S05]  /*0df0*/  BSYNC.RECONVERGENT B4 ;  /* 0x0000000000047941 */ /* 0x000fea0003800200 */
.L_x_20:
[----:B------:R-:W-:Y:S05]  /*0e00*/  @P0 BRA `(.L_x_19) ;  /* 0x0000000400a00947 */ /* 0x000fea0003800000 */
[----:B------:R-:W-:Y:S01]  /*0e10*/  ISETP.GE.AND P0, PT, R18, R11, PT ;  /* 0x0000000b1200720c */ /* 0x000fe20003f06270 */
[----:B------:R-:W-:-:S12]  /*0e20*/  BSSY.RELIABLE B4, `(.L_x_22) ;  /* 0x0000057000047945 */ /* 0x000fd80003800100 */
[----:B------:R-:W-:Y:S05]  /*0e30*/  @P0 BRA `(.L_x_23) ;  /* 0x0000000400540947 */ /* 0x000fea0003800000 */
[----:B0-2---:R-:W-:Y:S01]  /*0e40*/  IMAD.IADD R14, R11, 0x1, -R18 ;  /* 0x000000010b0e7824 */ /* 0x005fe200078e0a12 */
[----:B------:R-:W-:Y:S01]  /*0e50*/  BSSY.RECONVERGENT B5, `(.L_x_24) ;  /* 0x0000033000057945 */ /* 0x000fe20003800200 */
[----:B------:R-:W-:-:S03]  /*0e60*/  PLOP3.LUT P0, PT, PT, PT, PT, 0x80, 0x8 ;  /* 0x000000000008781c */ /* 0x000fc60003f0f070 */
[----:B------:R-:W-:-:S13]  /*0e70*/  ISETP.GT.AND P1, PT, R14, 0xc, PT ;  /* 0x0000000c0e00780c */ /* 0x000fda0003f24270 */
[----:B------:R-:W-:Y:S05]  /*0e80*/  @!P1 BRA `(.L_x_25) ;  /* 0x0000000000bc9947 */ /* 0x000fea0003800000 */
[----:B------:R-:W0:Y:S01]  /*0e90*/  LDC.64 R14, c[0x0][0x390] ;  /* 0x0000e400ff0e7b82 */ /* 0x000e220000000a00 */
[----:B------:R-:W-:Y:S02]  /*0ea0*/  PLOP3.LUT P0, PT, PT, PT, PT, 0x8, 0x80 ;  /* 0x000000000080781c */ /* 0x000fe40003f0e170 */
[----:B------:R-:W-:-:S11]  /*0eb0*/  IADD3 R19, PT, PT, R11, -0xc, RZ ;  /* 0xfffffff40b137810 */ /* 0x000fd60007ffe0ff */
.L_x_26:
[----:B------:R-:W-:Y:S01]  /*0ec0*/  LEA R24, R18, UR4, 0x2 ;  /* 0x0000000412187c11 */ /* 0x000fe2000f8e10ff */
[----:B0--3--:R-:W-:-:S04]  /*0ed0*/  IMAD.WIDE R22, R7, 0x4, R14 ;  /* 0x0000000407167825 */ /* 0x009fc800078e020e */
[----:B------:R-:W0:Y:S01]  /*0ee0*/  LDS R25, [R24+0x8] ;  /* 0x0000080018197984 */ /* 0x000e220000000800 */
[----:B------:R-:W-:-:S03]  /*0ef0*/  VIADD R18, R18, 0x10 ;  /* 0x0000001012127836 */ /* 0x000fc60000000000 */
[----:B------:R-:W1:Y:S02]  /*0f00*/  LDS R17, [R24+0x4] ;  /* 0x0000040018117984 */ /* 0x000e640000000800 */
[----:B------:R-:W-:Y:S02]  /*0f10*/  ISETP.GE.AND P1, PT, R18, R19, PT ;  /* 0x000000131200720c */ /* 0x000fe40003f26270 */
[----:B------:R-:W2:Y:S04]  /*0f20*/  LDS R16, [R24+0xc] ;  /* 0x00000c0018107984 */ /* 0x000ea80000000800 */
[----:B------:R-:W3:Y:S04]  /*0f30*/  LDS R28, [R24] ;  /* 0x00000000181c7984 */ /* 0x000ee80000000800 */
[----:B------:R-:W4:Y:S04]  /*0f40*/  LDS R27, [R24+0x18] ;  /* 0x00001800181b7984 */ /* 0x000f280000000800 */
[----:B------:R-:W5:Y:S04]  /*0f50*/  LDS R29, [R24+0x14] ;  /* 0x00001400181d7984 */ /* 0x000f680000000800 */
[----:B------:R-:W5:Y:S04]  /*0f60*/  LDS R26, [R24+0x1c] ;  /* 0x00001c00181a7984 */ /* 0x000f680000000800 */
[----:B0-----:R-:W-:Y:S04]  /*0f70*/  STG.E desc[UR6][R22.64+0x8], R25 ;  /* 0x0000081916007986 */ /* 0x001fe8000c101906 */
[----:B------:R-:W0:Y:S04]  /*0f80*/  LDS R25, [R24+0x10] ;  /* 0x0000100018197984 */ /* 0x000e280000000800 */
[----:B-1----:R1:W-:Y:S04]  /*0f90*/  STG.E desc[UR6][R22.64+0x4], R17 ;  /* 0x0000041116007986 */ /* 0x0023e8000c101906 */
[----:B--2---:R2:W-:Y:S04]  /*0fa0*/  STG.E desc[UR6][R22.64+0xc], R16 ;  /* 0x00000c1016007986 */ /* 0x0045e8000c101906 */
[----:B---3--:R3:W-:Y:S01]  /*0fb0*/  STG.E desc[UR6][R22.64], R28 ;  /* 0x0000001c16007986 */ /* 0x0087e2000c101906 */
[----:B-1----:R-:W-:-:S03]  /*0fc0*/  VIADD R17, R7, 0x4 ;  /* 0x0000000407117836 */ /* 0x002fc60000000000 */
[----:B------:R-:W1:Y:S01]  /*0fd0*/  LDS R28, [R24+0x20] ;  /* 0x00002000181c7984 */ /* 0x000e620000000800 */
[----:B--2---:R-:W-:-:S04]  /*0fe0*/  IMAD.WIDE R16, R17, 0x4, R14 ;  /* 0x0000000411107825 */ /* 0x004fc800078e020e */
[----:B---3--:R-:W-:Y:S01]  /*0ff0*/  VIADD R23, R7, 0x8 ;  /* 0x0000000807177836 */ /* 0x008fe20000000000 */
[----:B----4-:R-:W-:Y:S03]  /*1000*/  STG.E desc[UR6][R16.64+0x8], R27 ;  /* 0x0000081b10007986 */ /* 0x010fe6000c101906 */
[----:B------:R-:W-:Y:S01]  /*1010*/  IMAD.WIDE R22, R23, 0x4, R14 ;  /* 0x0000000417167825 */ /* 0x000fe200078e020e */
[----:B------:R-:W2:Y:S04]  /*1020*/  LDS R27, [R24+0x24] ;  /* 0x00002400181b7984 */ /* 0x000ea80000000800 */
[----:B-----5:R-:W-:Y:S04]  /*1030*/  STG.E desc[UR6][R16.64+0x4], R29 ;  /* 0x0000041d10007986 */ /* 0x020fe8000c101906 */
[----:B------:R-:W-:Y:S04]  /*1040*/  STG.E desc[UR6][R16.64+0xc], R26 ;  /* 0x00000c1a10007986 */ /* 0x000fe8000c101906 */
[----:B0-----:R0:W-:Y:S04]  /*1050*/  STG.E desc[UR6][R16.64], R25 ;  /* 0x0000001910007986 */ /* 0x0011e8000c101906 */
[----:B------:R-:W3:Y:S04]  /*1060*/  LDS R25, [R24+0x28] ;  /* 0x0000280018197984 */ /* 0x000ee80000000800 */
[----:B------:R-:W4:Y:S04]  /*1070*/  LDS R29, [R24+0x2c] ;  /* 0x00002c00181d7984 */ /* 0x000f280000000800 */
[----:B------:R-:W5:Y:S01]  /*1080*/  LDS R26, [R24+0x34] ;  /* 0x00003400181a7984 */ /* 0x000f620000000800 */
[C---:B0-----:R-:W-:Y:S01]  /*1090*/  IADD3 R17, PT, PT, R7.reuse, 0xc, RZ ;  /* 0x0000000c07117810 */ /* 0x041fe20007ffe0ff */
[----:B------:R-:W-:-:S02]  /*10a0*/  VIADD R7, R7, 0x10 ;  /* 0x0000001007077836 */ /* 0x000fc40000000000 */
[----:B-1----:R-:W-:Y:S02]  /*10b0*/  STG.E desc[UR6][R22.64], R28 ;  /* 0x0000001c16007986 */ /* 0x002fe4000c101906 */
[----:B------:R-:W-:Y:S02]  /*10c0*/  IMAD.WIDE R16, R17, 0x4, R14 ;  /* 0x0000000411107825 */ /* 0x000fe400078e020e */
[----:B------:R-:W0:Y:S04]  /*10d0*/  LDS R28, [R24+0x3c] ;  /* 0x00003c00181c7984 */ /* 0x000e280000000800 */
[----:B--2---:R-:W-:Y:S04]  /*10e0*/  STG.E desc[UR6][R22.64+0x4], R27 ;  /* 0x0000041b16007986 */ /* 0x004fe8000c101906 */
[----:B------:R-:W1:Y:S04]  /*10f0*/  LDS R27, [R24+0x38] ;  /* 0x00003800181b7984 */ /* 0x000e680000000800 */
[----:B---3--:R-:W-:Y:S04]  /*1100*/  STG.E desc[UR6][R22.64+0x8], R25 ;  /* 0x0000081916007986 */ /* 0x008fe8000c101906 */
[----:B------:R-:W2:Y:S04]  /*1110*/  LDS R25, [R24+0x30] ;  /* 0x0000300018197984 */ /* 0x000ea80000000800 */
[----:B----4-:R3:W-:Y:S04]  /*1120*/  STG.E desc[UR6][R22.64+0xc], R29 ;  /* 0x00000c1d16007986 */ /* 0x0107e8000c101906 */
[----:B-----5:R3:W-:Y:S04]  /*1130*/  STG.E desc[UR6][R16.64+0x4], R26 ;  /* 0x0000041a10007986 */ /* 0x0207e8000c101906 */
[----:B0-----:R3:W-:Y:S04]  /*1140*/  STG.E desc[UR6][R16.64+0xc], R28 ;  /* 0x00000c1c10007986 */ /* 0x0017e8000c101906 */
[----:B-1----:R3:W-:Y:S04]  /*1150*/  STG.E desc[UR6][R16.64+0x8], R27 ;  /* 0x0000081b10007986 */ /* 0x0027e8000c101906 */
[----:B--2---:R3:W-:Y:S01]  /*1160*/  STG.E desc[UR6][R16.64], R25 ;  /* 0x0000001910007986 */ /* 0x0047e2000c101906 */
[----:B------:R-:W-:Y:S05]  /*1170*/  @!P1 BRA `(.L_x_26) ;  /* 0xfffffffc00509947 */ /* 0x000fea000383ffff */
.L_x_25:
[----:B------:R-:W-:Y:S05]  /*1180*/  BSYNC.RECONVERGENT B5 ;  /* 0x0000000000057941 */ /* 0x000fea0003800200 */
.L_x_24:
[----:B------:R-:W-:Y:S01]  /*1190*/  IADD3 R14, PT, PT, R11, -R18, RZ ;  /* 0x800000120b0e7210 */ /* 0x000fe20007ffe0ff */
[----:B------:R-:W-:Y:S03]  /*11a0*/  BSSY.RECONVERGENT B5, `(.L_x_27) ;  /* 0x000001b000057945 */ /* 0x000fe60003800200 */
[----:B------:R-:W-:-:S13]  /*11b0*/  ISETP.GT.AND P1, PT, R14, 0x4, PT ;  /* 0x000000040e00780c */ /* 0x000fda0003f24270 */
[----:B------:R-:W-:Y:S05]  /*11c0*/  @!P1 BRA `(.L_x_28) ;  /* 0x0000000000609947 */ /* 0x000fea0003800000 */
[----:B------:R-:W0:Y:S01]  /*11d0*/  LDC.64 R14, c[0x0][0x390] ;  /* 0x0000e400ff0e7b82 */ /* 0x000e220000000a00 */
[----:B---3--:R-:W-:Y:S01]  /*11e0*/  VIADD R27, R7, 0x4 ;  /* 0x00000004071b7836 */ /* 0x008fe20000000000 */
[C---:B------:R-:W-:Y:S01]  /*11f0*/  LEA R19, R18.reuse, UR4, 0x2 ;  /* 0x0000000412137c11 */ /* 0x040fe2000f8e10ff */
[----:B------:R-:W-:Y:S01]  /*1200*/  VIADD R18, R18, 0x8 ;  /* 0x0000000812127836 */ /* 0x000fe20000000000 */
[----:B------:R-:W-:-:S03]  /*1210*/  PLOP3.LUT P0, PT, PT, PT, PT, 0x8, 0x80 ;  /* 0x000000000080781c */ /* 0x000fc60003f0e170 */
[----:B------:R-:W1:Y:S04]  /*1220*/  LDS R23, [R19] ;  /* 0x0000000013177984 */ /* 0x000e680000000800 */
[----:B------:R-:W2:Y:S04]  /*1230*/  LDS R25, [R19+0x4] ;  /* 0x0000040013197984 */ /* 0x000ea80000000800 */
[----:B------:R-:W3:Y:S04]  /*1240*/  LDS R29, [R19+0xc] ;  /* 0x00000c00131d7984 */ /* 0x000ee80000000800 */
[----:B------:R-:W-:Y:S04]  /*1250*/  LDS R22, [R19+0x10] ;  /* 0x0000100013167984 */ /* 0x000fe80000000800 */
[----:B------:R-:W-:Y:S01]  /*1260*/  LDS R24, [R19+0x14] ;  /* 0x0000140013187984 */ /* 0x000fe20000000800 */
[C---:B0-----:R-:W-:Y:S01]  /*1270*/  IMAD.WIDE R16, R7.reuse, 0x4, R14 ;  /* 0x0000000407107825 */ /* 0x041fe200078e020e */
[----:B------:R-:W-:-:S02]  /*1280*/  IADD3 R7, PT, PT, R7, 0x8, RZ ;  /* 0x0000000807077810 */ /* 0x000fc40007ffe0ff */
[----:B------:R-:W-:Y:S01]  /*1290*/  LDS R26, [R19+0x18] ;  /* 0x00001800131a7984 */ /* 0x000fe20000000800 */
[----:B------:R-:W-:-:S03]  /*12a0*/  IMAD.WIDE R14, R27, 0x4, R14 ;  /* 0x000000041b0e7825 */ /* 0x000fc600078e020e */
[----:B------:R-:W0:Y:S04]  /*12b0*/  LDS R27, [R19+0x8] ;  /* 0x00000800131b7984 */ /* 0x000e280000000800 */
[----:B------:R-:W4:Y:S04]  /*12c0*/  LDS R28, [R19+0x1c] ;  /* 0x00001c00131c7984 */ /* 0x000f280000000800 */
[----:B-1----:R1:W-:Y:S04]  /*12d0*/  STG.E desc[UR6][R16.64], R23 ;  /* 0x0000001710007986 */ /* 0x0023e8000c101906 */
[----:B--2---:R1:W-:Y:S04]  /*12e0*/  STG.E desc[UR6][R16.64+0x4], R25 ;  /* 0x0000041910007986 */ /* 0x0043e8000c101906 */
[----:B---3--:R1:W-:Y:S04]  /*12f0*/  STG.E desc[UR6][R16.64+0xc], R29 ;  /* 0x00000c1d10007986 */ /* 0x0083e8000c101906 */
[----:B0-----:R1:W-:Y:S04]  /*1300*/  STG.E desc[UR6][R16.64+0x8], R27 ;  /* 0x0000081b10007986 */ /* 0x0013e8000c101906 */
[----:B------:R1:W-:Y:S04]  /*1310*/  STG.E desc[UR6][R14.64], R22 ;  /* 0x000000160e007986 */ /* 0x0003e8000c101906 */
[----:B------:R1:W-:Y:S04]  /*1320*/  STG.E desc[UR6][R14.64+0x4], R24 ;  /* 0x000004180e007986 */ /* 0x0003e8000c101906 */
[----:B------:R1:W-:Y:S04]  /*1330*/  STG.E desc[UR6][R14.64+0x8], R26 ;  /* 0x0000081a0e007986 */ /* 0x0003e8000c101906 */
[----:B----4-:R1:W-:Y:S02]  /*1340*/  STG.E desc[UR6][R14.64+0xc], R28 ;  /* 0x00000c1c0e007986 */ /* 0x0103e4000c101906 */
.L_x_28:
[----:B------:R-:W-:Y:S05]  /*1350*/  BSYNC.RECONVERGENT B5 ;  /* 0x0000000000057941 */ /* 0x000fea0003800200 */
.L_x_27:
[----:B------:R-:W-:-:S13]  /*1360*/  ISETP.EQ.AND P1, PT, R18, R11, PT ;  /* 0x0000000b1200720c */ /* 0x000fda0003f22270 */
[----:B------:R-:W-:Y:S05]  /*1370*/  @!P0 BREAK.RELIABLE P1, B4 ;  /* 0x0000000000048942 */ /* 0x000fea0000800100 */
[----:B------:R-:W-:Y:S05]  /*1380*/  @!P0 BRA P1, `(.L_x_19) ;  /* 0x0000000000408947 */ /* 0x000fea0000800000 */
.L_x_23:
[----:B------:R-:W-:Y:S05]  /*1390*/  BSYNC.RELIABLE B4 ;  /* 0x0000000000047941 */ /* 0x000fea0003800100 */
.L_x_22:
[C---:B-1-3--:R-:W-:Y:S01]  /*13a0*/  LEA R16, R18.reuse, UR4, 0x2 ;  /* 0x0000000412107c11 */ /* 0x04afe2000f8e10ff */
[----:B0-2---:R-:W0:Y:S01]  /*13b0*/  LDC.64 R14, c[0x0][0x390] ;  /* 0x0000e400ff0e7b82 */ /* 0x005e220000000a00 */
[----:B------:R-:W-:-:S03]  /*13c0*/  VIADD R18, R18, 0x4 ;  /* 0x0000000412127836 */ /* 0x000fc60000000000 */
[----:B------:R-:W1:Y:S02]  /*13d0*/  LDS R17, [R16] ;  /* 0x0000000010117984 */ /* 0x000e640000000800 */
[----:B------:R-:W-:Y:S02]  /*13e0*/  ISETP.NE.AND P0, PT, R18, R11, PT ;  /* 0x0000000b1200720c */ /* 0x000fe40003f05270 */
[----:B------:R-:W2:Y:S04]  /*13f0*/  LDS R19, [R16+0x4] ;  /* 0x0000040010137984 */ /* 0x000ea80000000800 */
[----:B------:R-:W3:Y:S04]  /*1400*/  LDS R23, [R16+0x8] ;  /* 0x0000080010177984 */ /* 0x000ee80000000800 */
[----:B------:R-:W4:Y:S01]  /*1410*/  LDS R25, [R16+0xc] ;  /* 0x00000c0010197984 */ /* 0x000f220000000800 */
[----:B0-----:R-:W-:-:S04]  /*1420*/  IMAD.WIDE R14, R7, 0x4, R14 ;  /* 0x00000004070e7825 */ /* 0x001fc800078e020e */
[----:B------:R-:W-:Y:S01]  /*1430*/  VIADD R7, R7, 0x4 ;  /* 0x0000000407077836 */ /* 0x000fe20000000000 */
[----:B-1----:R0:W-:Y:S04]  /*1440*/  STG.E desc[UR6][R14.64], R17 ;  /* 0x000000110e007986 */ /* 0x0021e8000c101906 */
[----:B--2---:R0:W-:Y:S04]  /*1450*/  STG.E desc[UR6][R14.64+0x4], R19 ;  /* 0x000004130e007986 */ /* 0x0041e8000c101906 */
[----:B---3--:R0:W-:Y:S04]  /*1460*/  STG.E desc[UR6][R14.64+0x8], R23 ;  /* 0x000008170e007986 */ /* 0x0081e8000c101906 */
[----:B----4-:R0:W-:Y:S01]  /*1470*/  STG.E desc[UR6][R14.64+0xc], R25 ;  /* 0x00000c190e007986 */ /* 0x0101e2000c101906 */
[----:B------:R-:W-:Y:S05]  /*1480*/  @P0 BRA `(.L_x_22) ;  /* 0xfffffffc00c40947 */ /* 0x000fea000383ffff */
.L_x_19:
[----:B------:R-:W-:Y:S05]  /*1490*/  BSYNC.RECONVERGENT B3 ;  /* 0x0000000000037941 */ /* 0x000fea0003800200 */
.L_x_18:
[----:B------:R-:W-:-:S13]  /*14a0*/  ISETP.GE.AND P0, PT, R21, R20, PT ;  /* 0x000000141500720c */ /* 0x000fda0003f06270 */
[----:B------:R-:W-:Y:S05]  /*14b0*/  @P0 BRA `(.L_x_5) ;  /* 0x0000000000c00947 */ /* 0x000fea0003800000 */
[----:B-1----:R-:W-:Y:S01]  /*14c0*/  IADD3 R7, PT, PT, R20, -R21, RZ ;  /* 0x8000001514077210 */ /* 0x002fe20007ffe0ff */
[----:B------:R-:W-:Y:S01]  /*14d0*/  BSSY.RECONVERGENT B3, `(.L_x_29) ;  /* 0x0000018000037945 */ /* 0x000fe20003800200 */
[----:B------:R-:W-:Y:S02]  /*14e0*/  PLOP3.LUT P0, PT, PT, PT, PT, 0x80, 0x8 ;  /* 0x000000000008781c */ /* 0x000fe40003f0f070 */
[----:B------:R-:W-:-:S13]  /*14f0*/  ISETP.GT.AND P1, PT, R7, 0x3, PT ;  /* 0x000000030700780c */ /* 0x000fda0003f24270 */
[----:B------:R-:W-:Y:S05]  /*1500*/  @!P1 BRA `(.L_x_30) ;  /* 0x0000000000509947 */ /* 0x000fea0003800000 */
[----:B------:R-:W-:Y:S01]  /*1510*/  PLOP3.LUT P0, PT, PT, PT, PT, 0x8, 0x80 ;  /* 0x000000000080781c */ /* 0x000fe20003f0e170 */
[----:B---34-:R-:W-:-:S12]  /*1520*/  VIADD R28, R20, 0xfffffffd ;  /* 0xfffffffd141c7836 */ /* 0x018fd80000000000 */
.L_x_31:
[----:B0-2---:R-:W0:Y:S01]  /*1530*/  LDC.64 R18, c[0x0][0x390] ;  /* 0x0000e400ff127b82 */ /* 0x005e220000000a00 */
[C---:B------:R-:W-:Y:S01]  /*1540*/  IADD3 R23, PT, PT, R21.reuse, 0x2, RZ ;  /* 0x0000000215177810 */ /* 0x040fe20007ffe0ff */
[C---:B------:R-:W-:Y:S02]  /*1550*/  VIADD R27, R21.reuse, 0x1 ;  /* 0x00000001151b7836 */ /* 0x040fe40000000000 */
[----:B-1----:R-:W-:Y:S02]  /*1560*/  VIADD R7, R21, 0x3 ;  /* 0x0000000315077836 */ /* 0x002fe40000000000 */
[----:B0-----:R-:W-:-:S04]  /*1570*/  IMAD.WIDE R26, R27, 0x4, R18 ;  /* 0x000000041b1a7825 */ /* 0x001fc800078e0212 */
[--C-:B------:R-:W-:Y:S01]  /*1580*/  IMAD.WIDE R24, R21, 0x4, R18.reuse ;  /* 0x0000000415187825 */ /* 0x100fe200078e0212 */
[----:B------:R-:W2:Y:S03]  /*1590*/  LDG.E R15, desc[UR6][R26.64] ;  /* 0x000000061a0f7981 */ /* 0x000ea6000c1e1900 */
[--C-:B------:R-:W-:Y:S01]  /*15a0*/  IMAD.WIDE R22, R23, 0x4, R18.reuse ;  /* 0x0000000417167825 */ /* 0x100fe200078e0212 */
[----:B------:R-:W2:Y:S03]  /*15b0*/  LDG.E R14, desc[UR6][R24.64] ;  /* 0x00000006180e7981 */ /* 0x000ea6000c1e1900 */
[----:B------:R-:W-:Y:S01]  /*15c0*/  IMAD.WIDE R18, R7, 0x4, R18 ;  /* 0x0000000407127825 */ /* 0x000fe200078e0212 */
[----:B------:R-:W3:Y:S04]  /*15d0*/  LDG.E R16, desc[UR6][R22.64] ;  /* 0x0000000616107981 */ /* 0x000ee8000c1e1900 */
[----:B------:R-:W3:Y:S01]  /*15e0*/  LDG.E R17, desc[UR6][R18.64] ;  /* 0x0000000612117981 */ /* 0x000ee2000c1e1900 */
[C---:B------:R-:W-:Y:S01]  /*15f0*/  LEA R7, R21.reuse, UR4, 0x2 ;  /* 0x0000000415077c11 */ /* 0x040fe2000f8e10ff */
[----:B------:R-:W-:-:S05]  /*1600*/  VIADD R21, R21, 0x4 ;  /* 0x0000000415157836 */ /* 0x000fca0000000000 */
[----:B------:R-:W-:Y:S01]  /*1610*/  ISETP.GE.AND P1, PT, R21, R28, PT ;  /* 0x0000001c1500720c */ /* 0x000fe20003f26270 */
[----:B--2---:R1:W-:Y:S04]  /*1620*/  STS.64 [R7], R14 ;  /* 0x0000000e07007388 */ /* 0x0043e80000000a00 */
[----:B---3--:R1:W-:Y:S08]  /*1630*/  STS.64 [R7+0x8], R16 ;  /* 0x0000081007007388 */ /* 0x0083f00000000a00 */
[----:B------:R-:W-:Y:S05]  /*1640*/  @!P1 BRA `(.L_x_31) ;  /* 0xfffffffc00b89947 */ /* 0x000fea000383ffff */
.L_x_30:
[----:B------:R-:W-:Y:S05]  /*1650*/  BSYNC.RECONVERGENT B3 ;  /* 0x0000000000037941 */ /* 0x000fea0003800200 */
.L_x_29:
[----:B-1----:R-:W-:Y:S01]  /*1660*/  IADD3 R7, PT, PT, R20, -R21, RZ ;  /* 0x8000001514077210 */ /* 0x002fe20007ffe0ff */
[----:B------:R-:W-:Y:S03]  /*1670*/  BSSY.RECONVERGENT B3, `(.L_x_32) ;  /* 0x000000d000037945 */ /* 0x000fe60003800200 */
[----:B------:R-:W-:-:S13]  /*1680*/  ISETP.GT.AND P1, PT, R7, 0x1, PT ;  /* 0x000000010700780c */ /* 0x000fda0003f24270 */
[----:B------:R-:W-:Y:S05]  /*1690*/  @!P1 BRA `(.L_x_33) ;  /* 0x0000000000289947 */ /* 0x000fea0003800000 */
[----:B0-2-4-:R-:W3:Y:S01]  /*16a0*/  LDC.64 R14, c[0x0][0x390] ;  /* 0x0000e400ff0e7b82 */ /* 0x015ee20000000a00 */
[C---:B------:R-:W-:Y:S02]  /*16b0*/  VIADD R7, R21.reuse, 0x1 ;  /* 0x0000000115077836 */ /* 0x040fe40000000000 */
[----:B---3--:R-:W-:-:S04]  /*16c0*/  IMAD.WIDE R16, R21, 0x4, R14 ;  /* 0x0000000415107825 */ /* 0x008fc800078e020e */
[----:B------:R-:W-:Y:S01]  /*16d0*/  IMAD.WIDE R14, R7, 0x4, R14 ;  /* 0x00000004070e7825 */ /* 0x000fe200078e020e */
[----:B------:R-:W2:Y:S04]  /*16e0*/  LDG.E R18, desc[UR6][R16.64] ;  /* 0x0000000610127981 */ /* 0x000ea8000c1e1900 */
[----:B------:R-:W2:Y:S01]  /*16f0*/  LDG.E R19, desc[UR6][R14.64] ;  /* 0x000000060e137981 */ /* 0x000ea2000c1e1900 */
[C---:B------:R-:W-:Y:S01]  /*1700*/  LEA R7, R21.reuse, UR4, 0x2 ;  /* 0x0000000415077c11 */ /* 0x040fe2000f8e10ff */
[----:B------:R-:W-:Y:S01]  /*1710*/  VIADD R21, R21, 0x2 ;  /* 0x0000000215157836 */ /* 0x000fe20000000000 */
[----:B------:R-:W-:-:S03]  /*1720*/  PLOP3.LUT P0, PT, PT, PT, PT, 0x8, 0x80 ;  /* 0x000000000080781c */ /* 0x000fc60003f0e170 */
[----:B--2---:R1:W-:Y:S10]  /*1730*/  STS.64 [R7], R18 ;  /* 0x0000001207007388 */ /* 0x0043f40000000a00 */
.L_x_33:
[----:B------:R-:W-:Y:S05]  /*1740*/  BSYNC.RECONVERGENT B3 ;  /* 0x0000000000037941 */ /* 0x000fea0003800200 */
.L_x_32:
[----:B------:R-:W-:-:S13]  /*1750*/  ISETP.LT.OR P0, PT, R21, R20, P0 ;  /* 0x000000141500720c */ /* 0x000fda0000701670 */
[----:B------:R-:W-:Y:S05]  /*1760*/  @!P0 BRA `(.L_x_5) ;  /* 0x0000000000148947 */ /* 0x000fea0003800000 */
[----:B0-2-4-:R-:W0:Y:S02]  /*1770*/  LDC.64 R14, c[0x0][0x390] ;  /* 0x0000e400ff0e7b82 */ /* 0x015e240000000a00 */
[----:B0-----:R-:W-:-:S06]  /*1780*/  IMAD.WIDE R14, R21, 0x4, R14 ;  /* 0x00000004150e7825 */ /* 0x001fcc00078e020e */
[----:B------:R-:W2:Y:S01]  /*1790*/  LDG.E R14, desc[UR6][R14.64] ;  /* 0x000000060e0e7981 */ /* 0x000ea2000c1e1900 */
[----:B------:R-:W-:-:S05]  /*17a0*/  LEA R21, R21, UR4, 0x2 ;  /* 0x0000000415157c11 */ /* 0x000fca000f8e10ff */
[----:B--2---:R0:W-:Y:S02]  /*17b0*/  STS [R21], R14 ;  /* 0x0000000e15007388 */ /* 0x0041e40000000800 */
.L_x_5:
[----:B------:R-:W-:Y:S05]  /*17c0*/  BSYNC.RECONVERGENT B0 ;  /* 0x0000000000007941 */ /* 0x000fea0003800200 */
.L_x_4:
[----:B------:R-:W3:Y:S01]  /*17d0*/  LDCU UR5, c[0x0][0x3a0] ;  /* 0x00007400ff0577ac */ /* 0x000ee20008000800 */
[----:B-1----:R-:W-:Y:S01]  /*17e0*/  IADD3 R7, PT, PT, R6, R4, RZ ;  /* 0x0000000406077210 */ /* 0x002fe20007ffe0ff */
[----:B------:R-:W-:-:S03]  /*17f0*/  VIADD R8, R8, 0x1 ;  /* 0x0000000108087836 */ /* 0x000fc60000000000 */
[----:B0-2-4-:R-:W-:Y:S01]  /*1800*/  IADD3 R14, PT, PT, R7, R4, RZ ;  /* 0x00000004070e7210 */ /* 0x015fe20007ffe0ff */
[----:B---3--:R-:W-:-:S05]  /*1810*/  IMAD.U32 R16, RZ, RZ, UR5 ;  /* 0x00000005ff107e24 */ /* 0x008fca000f8e00ff */
[----:B------:R-:W-:-:S13]  /*1820*/  ISETP.GT.AND P0, PT, R7, R16, PT ;  /* 0x000000100700720c */ /* 0x000fda0003f04270 */
[----:B------:R-:W-:Y:S05]  /*1830*/  @!P0 BRA `(.L_x_34) ;  /* 0xffffffe800748947 */ /* 0x000fea000383ffff */
.L_x_3:
[----:B------:R-:W-:Y:S05]  /*1840*/  BSYNC.RECONVERGENT B1 ;  /* 0x0000000000017941 */ /* 0x000fea0003800200 */
.L_x_2:
[----:B------:R-:W-:Y:S01]  /*1850*/  BAR.SYNC.DEFER_BLOCKING 0x0 ;  /* 0x0000000000007b1d */ /* 0x000fe20000010000 */
[----:B------:R-:W-:Y:S01]  /*1860*/  ISETP.GE.AND P0, PT, R5, R16, PT ;  /* 0x000000100500720c */ /* 0x000fe20003f06270 */
[----:B------:R-:W-:-:S12]  /*1870*/  IMAD.MOV.U32 R4, RZ, RZ, R5 ;  /* 0x000000ffff047224 */ /* 0x000fd800078e0005 */
[----:B------:R-:W-:Y:S05]  /*1880*/  @!P0 BRA `(.L_x_35) ;  /* 0xffffffe800248947 */ /* 0x000fea000383ffff */
[----:B------:R-:W-:Y:S05]  /*1890*/  BSYNC.RECONVERGENT B2 ;  /* 0x0000000000027941 */ /* 0x000fea0003800200 */
.L_x_1:
[----:B0-----:R-:W0:Y:S04]  /*18a0*/  LDS R3, [R2] ;  /* 0x0000000002037984 */ /* 0x001e280000000800 */
[----:B0-----:R-:W-:Y:S01]  /*18b0*/  STG.E desc[UR6][R12.64], R3 ;  /* 0x000000030c007986 */ /* 0x001fe2000c101906 */
[----:B------:R-:W-:Y:S05]  /*18c0*/  EXIT ;  /* 0x000000000000794d */ /* 0x000fea0003800000 */
.L_x_36:
        /* <DEDUP_REMOVED lines=11> */
.L_x_37:


//--------------------- .nv.shared._ZN3cub18CUB_300001_SM_10006detail11EmptyKernelIvEEvv --------------------------
	.section	.nv.shared._ZN3cub18CUB_300001_SM_10006detail11EmptyKernelIvEEvv,"aw",@nobits
	.sectionflags	@""
	.align	16
	.zero		1024


//--------------------- .nv.shared.reserved.0     --------------------------
	.section	.nv.shared.reserved.0,"aw",@nobits
	.weak		__nv_reservedSMEM_offset_0_alias
	.size		__nv_reservedSMEM_offset_0_alias, 0, 64
	.other		__nv_reservedSMEM_offset_0_alias,@"STO_CUDA_RESERVED_SHARED STV_DEFAULT"
__nv_reservedSMEM_offset_0_alias:
	.zero		0
	.zero		64


//--------------------- .nv.global                --------------------------
	.section	.nv.global,"aw",@nobits
.nv.global:
	.type		_ZN40_INTERNAL_9899dc3e_4_k_cu_2997c65e_980306thrust24THRUST_300001_SM_1000_NS3seqE,@object
	.size		_ZN40_INTERNAL_9899dc3e_4_k_cu_2997c65e_980306thrust24THRUST_300001_SM_1000_NS3seqE,(_ZN40_INTERNAL_9899dc3e_4_k_cu_2997c65e_980304cuda3std3__48in_placeE - _ZN40_INTERNAL_9899dc3e_4_k_cu_2997c65e_980306thrust24THRUST_300001_SM_1000_NS3seqE)
_ZN40_INTERNAL_9899dc3e_4_k_cu_2997c65e_980306thrust24THRUST_300001_SM_1000_NS3seqE:
	.zero		1
	.type		_ZN40_INTERNAL_9899dc3e_4_k_cu_2997c65e_980304cuda3std3__48in_placeE,@object
	.size		_ZN40_INTERNAL_9899dc3e_4_k_cu_2997c65e_980304cuda3std3__48in_placeE,(_ZN40_INTERNAL_9899dc3e_4_k_cu_2997c65e_980304cuda3std6ranges3__45__cpo4sizeE - _ZN40_INTERNAL_9899dc3e_4_k_cu_2997c65e_980304cuda3std3__48in_placeE)
_ZN40_INTERNAL_9899dc3e_4_k_cu_2997c65e_980304cuda3std3__48in_placeE:
	.zero		1
	.type		_ZN40_INTERNAL_9899dc3e_4_k_cu_2997c65e_980304cuda3std6ranges3__45__cpo4sizeE,@object
	.size		_ZN40_INTERNAL_9899dc3e_4_k_cu_2997c65e_980304cuda3std6ranges3__45__cpo4sizeE,(_ZN40_INTERNAL_9899dc3e_4_k_cu_2997c65e_980306thrust24THRUST_300001_SM_1000_NS12placeholders2_3E - _ZN40_INTERNAL_9899dc3e_4_k_cu_2997c65e_980304cuda3std6ranges3__45__cpo4sizeE)
_ZN40_INTERNAL_9899dc3e_4_k_cu_2997c65e_980304cuda3std6ranges3__45__cpo4sizeE:
	.zero		1
	.type		_ZN40_INTERNAL_9899dc3e_4_k_cu_2997c65e_980306thrust24THRUST_300001_SM_1000_NS12placeholders2_3E,@object
	.size		_ZN40_INTERNAL_9899dc3e_4_k_cu_2997c65e_980306thrust24THRUST_300001_SM_1000_NS12placeholders2_3E,(_ZN40_INTERNAL_9899dc3e_4_k_cu_2997c65e_980304cuda3std3__45__cpo6cbeginE - _ZN40_INTERNAL_9899dc3e_4_k_cu_2997c65e_980306thrust24THRUST_300001_SM_1000_NS12placeholders2_3E)
_ZN40_INTERNAL_9899dc3e_4_k_cu_2997c65e_980306thrust24THRUST_300001_SM_1000_NS12placeholders2_3E:
	.zero		1
	.type		_ZN40_INTERNAL_9899dc3e_4_k_cu_2997c65e_980304cuda3std3__45__cpo6cbeginE,@object
	.size		_ZN40_INTERNAL_9899dc3e_4_k_cu_2997c65e_980304cuda3std3__45__cpo6cbeginE,(_ZN40_INTERNAL_9899dc3e_4_k_cu_2997c65e_980304cuda3std6ranges3__45__cpo6cbeginE - _ZN40_INTERNAL_9899dc3e_4_k_cu_2997c65e_980304cuda3std3__45__cpo6cbeginE)
_ZN40_INTERNAL_9899dc3e_4_k_cu_2997c65e_980304cuda3std3__45__cpo6cbeginE:
	.zero		1
	.type		_ZN40_INTERNAL_9899dc3e_4_k_cu_2997c65e_980304cuda3std6ranges3__45__cpo6cbeginE,@object
	.size		_ZN40_INTERNAL_9899dc3e_4_k_cu_2997c65e_980304cuda3std6ranges3__45__cpo6cbeginE,(_ZN40_INTERNAL_9899dc3e_4_k_cu_2997c65e_980306thrust24THRUST_300001_SM_1000_NS12placeholders2_7E - _ZN40_INTERNAL_9899dc3e_4_k_cu_2997c65e_980304cuda3std6ranges3__45__cpo6cbeginE)
_ZN40_INTERNAL_9899dc3e_4_k_cu_2997c65e_980304cuda3std6ranges3__45__cpo6cbeginE:
	.zero		1
	.type		_ZN40_INTERNAL_9899dc3e_4_k_cu_2997c65e_980306thrust24THRUST_300001_SM_1000_NS12placeholders2_7E,@object
	.size		_ZN40_INTERNAL_9899dc3e_4_k_cu_2997c65e_980306thrust24THRUST_300001_SM_1000_NS12placeholders2_7E,(_ZN40_INTERNAL_9899dc3e_4_k_cu_2997c65e_980304cuda3std3__45__cpo7crbeginE - _ZN40_INTERNAL_9899dc3e_4_k_cu_2997c65e_980306thrust24THRUST_300001_SM_1000_NS12placeholders2_7E)
_ZN40_INTERNAL_9899dc3e_4_k_cu_2997c65e_980306thrust24THRUST_300001_SM_1000_NS12placeholders2_7E:
	.zero		1
	.type		_ZN40_INTERNAL_9899dc3e_4_k_cu_2997c65e_980304cuda3std3__45__cpo7crbeginE,@object
	.size		_ZN40_INTERNAL_9899dc3e_4_k_cu_2997c65e_980304cuda3std3__45__cpo7crbeginE,(_ZN40_INTERNAL_9899dc3e_4_k_cu_2997c65e_980304cuda3std6ranges3__45__cpo4nextE - _ZN40_INTERNAL_9899dc3e_4_k_cu_2997c65e_980304cuda3std3__45__cpo7crbeginE)
_ZN40_INTERNAL_9899dc3e_4_k_cu_2997c65e_980304cuda3std3__45__cpo7crbeginE:
	.zero		1
	.type		_ZN40_INTERNAL_9899dc3e_4_k_cu_2997c65e_980304cuda3std6ranges3__45__cpo4nextE,@object
	.size		_ZN40_INTERNAL_9899dc3e_4_k_cu_2997c65e_980304cuda3std6ranges3__45__cpo4nextE,(_ZN40_INTERNAL_9899dc3e_4_k_cu_2997c65e_980304cuda3std6ranges3__45__cpo4swapE - _ZN40_INTERNAL_9899dc3e_4_k_cu_2997c65e_980304cuda3std6ranges3__45__cpo4nextE)
_ZN40_INTERNAL_9899dc3e_4_k_cu_2997c65e_980304cuda3std6ranges3__45__cpo4nextE:
	.zero		1
	.type		_ZN40_INTERNAL_9899dc3e_4_k_cu_2997c65e_980304cuda3std6ranges3__45__cpo4swapE,@object
	.size		_ZN40_INTERNAL_9899dc3e_4_k_cu_2997c65e_980304cuda3std6ranges3__45__cpo4swapE,(_ZN40_INTERNAL_9899dc3e_4_k_cu_2997c65e_980306thrust24THRUST_300001_SM_1000_NS8cuda_cub10par_nosyncE - _ZN40_INTERNAL_9899dc3e_4_k_cu_2997c65e_980304cuda3std6ranges3__45__cpo4swapE)
_ZN40_INTERNAL_9899dc3e_4_k_cu_2997c65e_980304cuda3std6ranges3__45__cpo4swapE:
	.zero		1
	.type		_ZN40_INTERNAL_9899dc3e_4_k_cu_2997c65e_980306thrust24THRUST_300001_SM_1000_NS8cuda_cub10par_nosyncE,@object
	.size		_ZN40_INTERNAL_9899dc3e_4_k_cu_2997c65e_980306thrust24THRUST_300001_SM_1000_NS8cuda_cub10par_nosyncE,(_ZN40_INTERNAL_9899dc3e_4_k_cu_2997c65e_980306thrust24THRUST_300001_SM_1000_NS12placeholders2_9E - _ZN40_INTERNAL_9899dc3e_4_k_cu_2997c65e_980306thrust24THRUST_300001_SM_1000_NS8cuda_cub10par_nosyncE)
_ZN40_INTERNAL_9899dc3e_4_k_cu_2997c65e_980306thrust24THRUST_300001_SM_1000_NS8cuda_cub10par_nosyncE:
	.zero		1
	.type		_ZN40_INTERNAL_9899dc3e_4_k_cu_2997c65e_980306thrust24THRUST_300001_SM_1000_NS12placeholders2_9E,@object
	.size		_ZN40_INTERNAL_9899dc3e_4_k_cu_2997c65e_980306thrust24THRUST_300001_SM_1000_NS12placeholders2_9E,(_ZN40_INTERNAL_9899dc3e_4_k_cu_2997c65e_980304cuda3std3__442_GLOBAL__N__9899dc3e_4_k_cu_2997c65e_980306ignoreE - _ZN40_INTERNAL_9899dc3e_4_k_cu_2997c65e_980306thrust24THRUST_300001_SM_1000_NS12placeholders2_9E)
_ZN40_INTERNAL_9899dc3e_4_k_cu_2997c65e_980306thrust24THRUST_300001_SM_1000_NS12placeholders2_9E:
	.zero		1
	.type		_ZN40_INTERNAL_9899dc3e_4_k_cu_2997c65e_980304cuda3std3__442_GLOBAL__N__9899dc3e_4_k_cu_2997c65e_980306ignoreE,@object
	.size		_ZN40_INTERNAL_9899dc3e_4_k_cu_2997c65e_980304cuda3std3__442_GLOBAL__N__9899dc3e_4_k_cu_2997c65e_980306ignoreE,(_ZN40_INTERNAL_9899dc3e_4_k_cu_2997c65e_980304cuda3std6ranges3__45__cpo4dataE - _ZN40_INTERNAL_9899dc3e_4_k_cu_2997c65e_980304cuda3std3__442_GLOBAL__N__9899dc3e_4_k_cu_2997c65e_980306ignoreE)
_ZN40_INTERNAL_9899dc3e_4_k_cu_2997c65e_980304cuda3std3__442_GLOBAL__N__9899dc3e_4_k_cu_2997c65e_980306ignoreE:
	.zero		1
	.type		_ZN40_INTERNAL_9899dc3e_4_k_cu_2997c65e_980304cuda3std6ranges3__45__cpo4dataE,@object
	.size		_ZN40_INTERNAL_9899dc3e_4_k_cu_2997c65e_980304cuda3std6ranges3__45__cpo4dataE,(_ZN40_INTERNAL_9899dc3e_4_k_cu_2997c65e_980306thrust24THRUST_300001_SM_1000_NS12placeholders2_1E - _ZN40_INTERNAL_9899dc3e_4_k_cu_2997c65e_980304cuda3std6ranges3__45__cpo4dataE)
_ZN40_INTERNAL_9899dc3e_4_k_cu_2997c65e_980304cuda3std6ranges3__45__cpo4dataE:
	.zero		1
	.type		_ZN40_INTERNAL_9899dc3e_4_k_cu_2997c65e_980306thrust24THRUST_300001_SM_1000_NS12placeholders2_1E,@object
	.size		_ZN40_INTERNAL_9899dc3e_4_k_cu_2997c65e_980306thrust24THRUST_300001_SM_1000_NS12placeholders2_1E,(_ZN40_INTERNAL_9899dc3e_4_k_cu_2997c65e_980304cuda3std3__45__cpo5beginE - _ZN40_INTERNAL_9899dc3e_4_k_cu_2997c65e_980306thrust24THRUST_300001_SM_1000_NS12placeholders2_1E)
_ZN40_INTERNAL_9899dc3e_4_k_cu_2997c65e_980306thrust24THRUST_300001_SM_1000_NS12placeholders2_1E:
	.zero		1
	.type		_ZN40_INTERNAL_9899dc3e_4_k_cu_2997c65e_980304cuda3std3__45__cpo5beginE,@object
	.size		_ZN40_INTERNAL_9899dc3e_4_k_cu_2997c65e_980304cuda3std3__45__cpo5beginE,(_ZN40_INTERNAL_9899dc3e_4_k_cu_2997c65e_980304cuda3std6ranges3__45__cpo5beginE - _ZN40_INTERNAL_9899dc3e_4_k_cu_2997c65e_980304cuda3std3__45__cpo5beginE)
_ZN40_INTERNAL_9899dc3e_4_k_cu_2997c65e_980304cuda3std3__45__cpo5beginE:
	.zero		1
	.type		_ZN40_INTERNAL_9899dc3e_4_k_cu_2997c65e_980304cuda3std6ranges3__45__cpo5beginE,@object
	.size		_ZN40_INTERNAL_9899dc3e_4_k_cu_2997c65e_980304cuda3std6ranges3__45__cpo5beginE,(_ZN40_INTERNAL_9899dc3e_4_k_cu_2997c65e_980306thrust24THRUST_300001_SM_1000_NS12placeholders2_5E - _ZN40_INTERNAL_9899dc3e_4_k_cu_2997c65e_980304cuda3std6ranges3__45__cpo5beginE)
_ZN40_INTERNAL_9899dc3e_4_k_cu_2997c65e_980304cuda3std6ranges3__45__cpo5beginE:
	.zero		1
	.type		_ZN40_INTERNAL_9899dc3e_4_k_cu_2997c65e_980306thrust24THRUST_300001_SM_1000_NS12placeholders2_5E,@object
	.size		_ZN40_INTERNAL_9899dc3e_4_k_cu_2997c65e_980306thrust24THRUST_300001_SM_1000_NS12placeholders2_5E,(_ZN40_INTERNAL_9899dc3e_4_k_cu_2997c65e_980304cuda3std3__45__cpo6rbeginE - _ZN40_INTERNAL_9899dc3e_4_k_cu_2997c65e_980306thrust24THRUST_300001_SM_1000_NS12placeholders2_5E)
_ZN40_INTERNAL_9899dc3e_4_k_cu_2997c65e_980306thrust24THRUST_300001_SM_1000_NS12placeholders2_5E:
	.zero		1
	.type		_ZN40_INTERNAL_9899dc3e_4_k_cu_2997c65e_980304cuda3std3__45__cpo6rbeginE,@object
	.size		_ZN40_INTERNAL_9899dc3e_4_k_cu_2997c65e_980304cuda3std3__45__cpo6rbeginE,(_ZN40_INTERNAL_9899dc3e_4_k_cu_2997c65e_980304cuda3std6ranges3__45__cpo7advanceE - _ZN40_INTERNAL_9899dc3e_4_k_cu_2997c65e_980304cuda3std3__45__cpo6rbeginE)
_ZN40_INTERNAL_9899dc3e_4_k_cu_2997c65e_980304cuda3std3__45__cpo6rbeginE:
	.zero		1
	.type		_ZN40_INTERNAL_9899dc3e_4_k_cu_2997c65e_980304cuda3std6ranges3__45__cpo7advanceE,@object
	.size		_ZN40_INTERNAL_9899dc3e_4_k_cu_2997c65e_980304cuda3std6ranges3__45__cpo7advanceE,(_ZN40_INTERNAL_9899dc3e_4_k_cu_2997c65e_980304cuda3std3__47nulloptE - _ZN40_INTERNAL_9899dc3e_4_k_cu_2997c65e_980304cuda3std6ranges3__45__cpo7advanceE)
_ZN40_INTERNAL_9899dc3e_4_k_cu_2997c65e_980304cuda3std6ranges3__45__cpo7advanceE:
	.zero		1
	.type		_ZN40_INTERNAL_9899dc3e_4_k_cu_2997c65e_980304cuda3std3__47nulloptE,@object
	.size		_ZN40_INTERNAL_9899dc3e_4_k_cu_2997c65e_980304cuda3std3__47nulloptE,(_ZN40_INTERNAL_9899dc3e_4_k_cu_2997c65e_980304cuda3std6ranges3__45__cpo8distanceE - _ZN40_INTERNAL_9899dc3e_4_k_cu_2997c65e_980304cuda3std3__47nulloptE)
_ZN40_INTERNAL_9899dc3e_4_k_cu_2997c65e_980304cuda3std3__47nulloptE:
	.zero		1
	.type		_ZN40_INTERNAL_9899dc3e_4_k_cu_2997c65e_980304cuda3std6ranges3__45__cpo8distanceE,@object
	.size		_ZN40_INTERNAL_9899dc3e_4_k_cu_2997c65e_980304cuda3std6ranges3__45__cpo8distanceE,(_ZN40_INTERNAL_9899dc3e_4_k_cu_2997c65e_980306thrust24THRUST_300001_SM_1000_NS12placeholders3_10E - _ZN40_INTERNAL_9899dc3e_4_k_cu_2997c65e_980304cuda3std6ranges3__45__cpo8distanceE)
_ZN40_INTERNAL_9899dc3e_4_k_cu_2997c65e_980304cuda3std6ranges3__45__cpo8distanceE:
	.zero		1
	.type		_ZN40_INTERNAL_9899dc3e_4_k_cu_2997c65e_980306thrust24THRUST_300001_SM_1000_NS12placeholders3_10E,@object
	.size		_ZN40_INTERNAL_9899dc3e_4_k_cu_2997c65e_980306thrust24THRUST_300001_SM_1000_NS12placeholders3_10E,(_ZN40_INTERNAL_9899dc3e_4_k_cu_2997c65e_980304cuda3std3__419piecewise_constructE - _ZN40_INTERNAL_9899dc3e_4_k_cu_2997c65e_980306thrust24THRUST_300001_SM_1000_NS12placeholders3_10E)
_ZN40_INTERNAL_9899dc3e_4_k_cu_2997c65e_980306thrust24THRUST_300001_SM_1000_NS12placeholders3_10E:
	.zero		1
	.type		_ZN40_INTERNAL_9899dc3e_4_k_cu_2997c65e_980304cuda3std3__419piecewise_constructE,@object
	.size		_ZN40_INTERNAL_9899dc3e_4_k_cu_2997c65e_980304cuda3std3__419piecewise_constructE,(_ZN40_INTERNAL_9899dc3e_4_k_cu_2997c65e_980304cuda3std6ranges3__45__cpo5cdataE - _ZN40_INTERNAL_9899dc3e_4_k_cu_2997c65e_980304cuda3std3__419piecewise_constructE)
_ZN40_INTERNAL_9899dc3e_4_k_cu_2997c65e_980304cuda3std3__419piecewise_constructE:
	.zero		1
	.type		_ZN40_INTERNAL_9899dc3e_4_k_cu_2997c65e_980304cuda3std6ranges3__45__cpo5cdataE,@object
	.size		_ZN40_INTERNAL_9899dc3e_4_k_cu_2997c65e_980304cuda3std6ranges3__45__cpo5cdataE,(_ZN40_INTERNAL_9899dc3e_4_k_cu_2997c65e_980306thrust24THRUST_300001_SM_1000_NS12placeholders2_2E - _ZN40_INTERNAL_9899dc3e_4_k_cu_2997c65e_980304cuda3std6ranges3__45__cpo5cdataE)
_ZN40_INTERNAL_9899dc3e_4_k_cu_2997c65e_980304cuda3std6ranges3__45__cpo5cdataE:
	.zero		1
	.type		_ZN40_INTERNAL_9899dc3e_4_k_cu_2997c65e_980306thrust24THRUST_300001_SM_1000_NS12placeholders2_2E,@object
	.size		_ZN40_INTERNAL_9899dc3e_4_k_cu_2997c65e_980306thrust24THRUST_300001_SM_1000_NS12placeholders2_2E,(_ZN40_INTERNAL_9899dc3e_4_k_cu_2997c65e_980304cuda3std3__45__cpo3endE - _ZN40_INTERNAL_9899dc3e_4_k_cu_2997c65e_980306thrust24THRUST_300001_SM_1000_NS12placeholders2_2E)
_ZN40_INTERNAL_9899dc3e_4_k_cu_2997c65e_980306thrust24THRUST_300001_SM_1000_NS12placeholders2_2E:
	.zero		1
	.type		_ZN40_INTERNAL_9899dc3e_4_k_cu_2997c65e_980304cuda3std3__45__cpo3endE,@object
	.size		_ZN40_INTERNAL_9899dc3e_4_k_cu_2997c65e_980304cuda3std3__45__cpo3endE,(_ZN40_INTERNAL_9899dc3e_4_k_cu_2997c65e_980304cuda3std6ranges3__45__cpo3endE - _ZN40_INTERNAL_9899dc3e_4_k_cu_2997c65e_980304cuda3std3__45__cpo3endE)
_ZN40_INTERNAL_9899dc3e_4_k_cu_2997c65e_980304cuda3std3__45__cpo3endE:
	.zero		1
	.type		_ZN40_INTERNAL_9899dc3e_4_k_cu_2997c65e_980304cuda3std6ranges3__45__cpo3endE,@object
	.size		_ZN40_INTERNAL_9899dc3e_4_k_cu_2997c65e_980304cuda3std6ranges3__45__cpo3endE,(_ZN40_INTERNAL_9899dc3e_4_k_cu_2997c65e_980306thrust24THRUST_300001_SM_1000_NS12placeholders2_6E - _ZN40_INTERNAL_9899dc3e_4_k_cu_2997c65e_980304cuda3std6ranges3__45__cpo3endE)
_ZN40_INTERNAL_9899dc3e_4_k_cu_2997c65e_980304cuda3std6ranges3__45__cpo3endE:
	.zero		1
	.type		_ZN40_INTERNAL_9899dc3e_4_k_cu_2997c65e_980306thrust24THRUST_300001_SM_1000_NS12placeholders2_6E,@object
	.size		_ZN40_INTERNAL_9899dc3e_4_k_cu_2997c65e_980306thrust24THRUST_300001_SM_1000_NS12placeholders2_6E,(_ZN40_INTERNAL_9899dc3e_4_k_cu_2997c65e_980304cuda3std3__45__cpo4rendE - _ZN40_INTERNAL_9899dc3e_4_k_cu_2997c65e_980306thrust24THRUST_300001_SM_1000_NS12placeholders2_6E)
_ZN40_INTERNAL_9899dc3e_4_k_cu_2997c65e_980306thrust24THRUST_300001_SM_1000_NS12placeholders2_6E:
	.zero		1
	.type		_ZN40_INTERNAL_9899dc3e_4_k_cu_2997c65e_980304cuda3std3__45__cpo4rendE,@object
	.size		_ZN40_INTERNAL_9899dc3e_4_k_cu_2997c65e_980304cuda3std3__45__cpo4rendE,(_ZN40_INTERNAL_9899dc3e_4_k_cu_2997c65e_980304cuda3std6ranges3__45__cpo9iter_swapE - _ZN40_INTERNAL_9899dc3e_4_k_cu_2997c65e_980304cuda3std3__45__cpo4rendE)
_ZN40_INTERNAL_9899dc3e_4_k_cu_2997c65e_980304cuda3std3__45__cpo4rendE:
	.zero		1
	.type		_ZN40_INTERNAL_9899dc3e_4_k_cu_2997c65e_980304cuda3std6ranges3__45__cpo9iter_swapE,@object
	.size		_ZN40_INTERNAL_9899dc3e_4_k_cu_2997c65e_980304cuda3std6ranges3__45__cpo9iter_swapE,(_ZN40_INTERNAL_9899dc3e_4_k_cu_2997c65e_980304cuda3std3__48unexpectE - _ZN40_INTERNAL_9899dc3e_4_k_cu_2997c65e_980304cuda3std6ranges3__45__cpo9iter_swapE)
_ZN40_INTERNAL_9899dc3e_4_k_cu_2997c65e_980304cuda3std6ranges3__45__cpo9iter_swapE:
	.zero		1
	.type		_ZN40_INTERNAL_9899dc3e_4_k_cu_2997c65e_980304cuda3std3__48unexpectE,@object
	.size		_ZN40_INTERNAL_9899dc3e_4_k_cu_2997c65e_980304cuda3std3__48unexpectE,(_ZN40_INTERNAL_9899dc3e_4_k_cu_2997c65e_980306thrust24THRUST_300001_SM_1000_NS8cuda_cub3parE - _ZN40_INTERNAL_9899dc3e_4_k_cu_2997c65e_980304cuda3std3__48unexpectE)
_ZN40_INTERNAL_9899dc3e_4_k_cu_2997c65e_980304cuda3std3__48unexpectE:
	.zero		1
	.type		_ZN40_INTERNAL_9899dc3e_4_k_cu_2997c65e_980306thrust24THRUST_300001_SM_1000_NS8cuda_cub3parE,@object
	.size		_ZN40_INTERNAL_9899dc3e_4_k_cu_2997c65e_980306thrust24THRUST_300001_SM_1000_NS8cuda_cub3parE,(_ZN40_INTERNAL_9899dc3e_4_k_cu_2997c65e_980306thrust24THRUST_300001_SM_1000_NS12placeholders2_4E - _ZN40_INTERNAL_9899dc3e_4_k_cu_2997c65e_980306thrust24THRUST_300001_SM_1000_NS8cuda_cub3parE)
_ZN40_INTERNAL_9899dc3e_4_k_cu_2997c65e_980306thrust24THRUST_300001_SM_1000_NS8cuda_cub3parE:
	.zero		1
	.type		_ZN40_INTERNAL_9899dc3e_4_k_cu_2997c65e_980306thrust24THRUST_300001_SM_1000_NS12placeholders2_4E,@object
	.size		_ZN40_INTERNAL_9899dc3e_4_k_cu_2997c65e_980306thrust24THRUST_300001_SM_1000_NS12placeholders2_4E,(_ZN40_INTERNAL_9899dc3e_4_k_cu_2997c65e_980304cuda3std3__45__cpo4cendE - _ZN40_INTERNAL_9899dc3e_4_k_cu_2997c65e_980306thrust24THRUST_300001_SM_1000_NS12placeholders2_4E)
_ZN40_INTERNAL_9899dc3e_4_k_cu_2997c65e_980306thrust24THRUST_300001_SM_1000_NS12placeholders2_4E:
	.zero		1
	.type		_ZN40_INTERNAL_9899dc3e_4_k_cu_2997c65e_980304cuda3std3__45__cpo4cendE,@object
	.size		_ZN40_INTERNAL_9899dc3e_4_k_cu_2997c65e_980304cuda3std3__45__cpo4cendE,(_ZN40_INTERNAL_9899dc3e_4_k_cu_2997c65e_980304cuda3std6ranges3__45__cpo4cendE - _ZN40_INTERNAL_9899dc3e_4_k_cu_2997c65e_980304cuda3std3__45__cpo4cendE)
_ZN40_INTERNAL_9899dc3e_4_k_cu_2997c65e_980304cuda3std3__45__cpo4cendE:
	.zero		1
	.type		_ZN40_INTERNAL_9899dc3e_4_k_cu_2997c65e_980304cuda3std6ranges3__45__cpo4cendE,@object
	.size		_ZN40_INTERNAL_9899dc3e_4_k_cu_2997c65e_980304cuda3std6ranges3__45__cpo4cendE,(_ZN40_INTERNAL_9899dc3e_4_k_cu_2997c65e_980304cuda3std3__420unreachable_sentinelE - _ZN40_INTERNAL_9899dc3e_4_k_cu_2997c65e_980304cuda3std6ranges3__45__cpo4cendE)
_ZN40_INTERNAL_9899dc3e_4_k_cu_2997c65e_980304cuda3std6ranges3__45__cpo4cendE:
	.zero		1
	.type		_ZN40_INTERNAL_9899dc3e_4_k_cu_2997c65e_980304cuda3std3__420unreachable_sentinelE,@object
	.size		_ZN40_INTERNAL_9899dc3e_4_k_cu_2997c65e_980304cuda3std3__420unreachable_sentinelE,(_ZN40_INTERNAL_9899dc3e_4_k_cu_2997c65e_980304cuda3std6ranges3__45__cpo5ssizeE - _ZN40_INTERNAL_9899dc3e_4_k_cu_2997c65e_980304cuda3std3__420unreachable_sentinelE)
_ZN40_INTERNAL_9899dc3e_4_k_cu_2997c65e_980304cuda3std3__420unreachable_sentinelE:
	.zero		1
	.type		_ZN40_INTERNAL_9899dc3e_4_k_cu_2997c65e_980304cuda3std6ranges3__45__cpo5ssizeE,@object
	.size		_ZN40_INTERNAL_9899dc3e_4_k_cu_2997c65e_980304cuda3std6ranges3__45__cpo5ssizeE,(_ZN40_INTERNAL_9899dc3e_4_k_cu_2997c65e_980306thrust24THRUST_300001_SM_1000_NS12placeholders2_8E - _ZN40_INTERNAL_9899dc3e_4_k_cu_2997c65e_980304cuda3std6ranges3__45__cpo5ssizeE)
_ZN40_INTERNAL_9899dc3e_4_k_cu_2997c65e_980304cuda3std6ranges3__45__cpo5ssizeE:
	.zero		1
	.type		_ZN40_INTERNAL_9899dc3e_4_k_cu_2997c65e_980306thrust24THRUST_300001_SM_1000_NS12placeholders2_8E,@object
	.size		_ZN40_INTERNAL_9899dc3e_4_k_cu_2997c65e_980306thrust24THRUST_300001_SM_1000_NS12placeholders2_8E,(_ZN40_INTERNAL_9899dc3e_4_k_cu_2997c65e_980304cuda3std3__45__cpo5crendE - _ZN40_INTERNAL_9899dc3e_4_k_cu_2997c65e_980306thrust24THRUST_300001_SM_1000_NS12placeholders2_8E)
_ZN40_INTERNAL_9899dc3e_4_k_cu_2997c65e_980306thrust24THRUST_300001_SM_1000_NS12placeholders2_8E:
	.zero		1
	.type		_ZN40_INTERNAL_9899dc3e_4_k_cu_2997c65e_980304cuda3std3__45__cpo5crendE,@object
	.size		_ZN40_INTERNAL_9899dc3e_4_k_cu_2997c65e_980304cuda3std3__45__cpo5crendE,(_ZN40_INTERNAL_9899dc3e_4_k_cu_2997c65e_980304cuda3std6ranges3__45__cpo4prevE - _ZN40_INTERNAL_9899dc3e_4_k_cu_2997c65e_980304cuda3std3__45__cpo5crendE)
_ZN40_INTERNAL_9899dc3e_4_k_cu_2997c65e_980304cuda3std3__45__cpo5crendE:
	.zero		1
	.type		_ZN40_INTERNAL_9899dc3e_4_k_cu_2997c65e_980304cuda3std6ranges3__45__cpo4prevE,@object
	.size		_ZN40_INTERNAL_9899dc3e_4_k_cu_2997c65e_980304cuda3std6ranges3__45__cpo4prevE,(_ZN40_INTERNAL_9899dc3e_4_k_cu_2997c65e_980304cuda3std6ranges3__45__cpo9iter_moveE - _ZN40_INTERNAL_9899dc3e_4_k_cu_2997c65e_980304cuda3std6ranges3__45__cpo4prevE)
_ZN40_INTERNAL_9899dc3e_4_k_cu_2997c65e_980304cuda3std6ranges3__45__cpo4prevE:
	.zero		1
	.type		_ZN40_INTERNAL_9899dc3e_4_k_cu_2997c65e_980304cuda3std6ranges3__45__cpo9iter_moveE,@object
	.size		_ZN40_INTERNAL_9899dc3e_4_k_cu_2997c65e_980304cuda3std6ranges3__45__cpo9iter_moveE,(_ZN40_INTERNAL_9899dc3e_4_k_cu_2997c65e_980306thrust24THRUST_300001_SM_1000_NS6system6detail10sequential3seqE - _ZN40_INTERNAL_9899dc3e_4_k_cu_2997c65e_980304cuda3std6ranges3__45__cpo9iter_moveE)
_ZN40_INTERNAL_9899dc3e_4_k_cu_2997c65e_980304cuda3std6ranges3__45__cpo9iter_moveE:
	.zero		1
	.type		_ZN40_INTERNAL_9899dc3e_4_k_cu_2997c65e_980306thrust24THRUST_300001_SM_1000_NS6system6detail10sequential3seqE,@object
	.size		_ZN40_INTERNAL_9899dc3e_4_k_cu_2997c65e_980306thrust24THRUST_300001_SM_1000_NS6system6detail10sequential3seqE,(.L_31 - _ZN40_INTERNAL_9899dc3e_4_k_cu_2997c65e_980306thrust24THRUST_300001_SM_1000_NS6system6detail10sequential3seqE)
_ZN40_INTERNAL_9899dc3e_4_k_cu_2997c65e_980306thrust24THRUST_300001_SM_1000_NS6system6detail10sequential3seqE:
	.zero		1
.L_31:


//--------------------- .nv.shared._Z9MergeSort11KernelArrayIiES0_i --------------------------
	.section	.nv.shared._Z9MergeSort11KernelArrayIiES0_i,"aw",@nobits
	.sectionflags	@""
	.align	16
	.zero		1024


//--------------------- .nv.constant0._ZN3cub18CUB_300001_SM_10006detail11EmptyKernelIvEEvv --------------------------
	.section	.nv.constant0._ZN3cub18CUB_300001_SM_10006detail11EmptyKernelIvEEvv,"a",@progbits
	.sectionflags	@""
	.align	4
.nv.constant0._ZN3cub18CUB_300001_SM_10006detail11EmptyKernelIvEEvv:
	.zero		896


//--------------------- .nv.constant0._Z9MergeSort11KernelArrayIiES0_i --------------------------
	.section	.nv.constant0._Z9MergeSort11KernelArrayIiES0_i,"a",@progbits
	.sectionflags	@""
	.align	4
.nv.constant0._Z9MergeSort11KernelArrayIiES0_i:
	.zero		932


//--------------------- SYMBOLS --------------------------

	.type		.nv.reservedSmem.offset0,@object
	.size		.nv.reservedSmem.offset0,0x4
	.type		.nv.reservedSmem.cap,@object
	.size		.nv.reservedSmem.cap,0x4
